//
// Generated by NVIDIA NVVM Compiler
//
// Compiler Build ID: CL-36424714
// Cuda compilation tools, release 13.0, V13.0.88
// Based on NVVM 20.0.0
//

.version 9.0
.target sm_100
.address_size 64

.extern .func  (.param .b64 func_retval0) malloc
(
	.param .b64 malloc_param_0
)
;
.extern .func free
(
	.param .b64 free_param_0
)
;

.func _Z17quick_sort_kernelPiii(
	.param .b64 _Z17quick_sort_kernelPiii_param_0,
	.param .b32 _Z17quick_sort_kernelPiii_param_1,
	.param .b32 _Z17quick_sort_kernelPiii_param_2
)
{
	.reg .pred 	%p<5>;
	.reg .b32 	%r<20>;
	.reg .b64 	%rd<11>;

	ld.param.u64 	%rd4, [_Z17quick_sort_kernelPiii_param_0];
	ld.param.u32 	%r16, [_Z17quick_sort_kernelPiii_param_1];
	ld.param.u32 	%r12, [_Z17quick_sort_kernelPiii_param_2];
	cvta.to.global.u64 	%rd1, %rd4;
	setp.ge.s32 	%p1, %r16, %r12;
	@%p1 bra 	$L__BB0_7;
	mul.wide.s32 	%rd5, %r12, 4;
	add.s64 	%rd2, %rd1, %rd5;
$L__BB0_2:
	ld.global.u32 	%r2, [%rd2];
	add.s32 	%r19, %r16, -1;
	mov.u32 	%r17, %r16;
$L__BB0_3:
	mul.wide.s32 	%rd6, %r17, 4;
	add.s64 	%rd3, %rd1, %rd6;
	ld.global.u32 	%r6, [%rd3];
	setp.ge.s32 	%p2, %r6, %r2;
	@%p2 bra 	$L__BB0_5;
	add.s32 	%r7, %r19, 1;
	mul.wide.s32 	%rd7, %r19, 4;
	add.s64 	%rd8, %rd1, %rd7;
	ld.global.u32 	%r13, [%rd8+4];
	st.global.u32 	[%rd8+4], %r6;
	st.global.u32 	[%rd3], %r13;
	mov.u32 	%r19, %r7;
$L__BB0_5:
	add.s32 	%r17, %r17, 1;
	setp.lt.s32 	%p3, %r17, %r12;
	@%p3 bra 	$L__BB0_3;
	mul.wide.s32 	%rd9, %r19, 4;
	add.s64 	%rd10, %rd1, %rd9;
	ld.global.u32 	%r14, [%rd10+4];
	ld.global.u32 	%r15, [%rd2];
	st.global.u32 	[%rd10+4], %r15;
	st.global.u32 	[%rd2], %r14;
	{ // callseq 0, 0
	.param .b64 param0;
	st.param.b64 	[param0], %rd4;
	.param .b32 param1;
	st.param.b32 	[param1], %r16;
	.param .b32 param2;
	st.param.b32 	[param2], %r19;
	call.uni 
	_Z17quick_sort_kernelPiii, 
	(
	param0, 
	param1, 
	param2
	);
	} // callseq 0
	add.s32 	%r16, %r19, 2;
	setp.lt.s32 	%p4, %r16, %r12;
	@%p4 bra 	$L__BB0_2;
$L__BB0_7:
	ret;

}
.func _Z17merge_sort_kernelPiii(
	.param .b64 _Z17merge_sort_kernelPiii_param_0,
	.param .b32 _Z17merge_sort_kernelPiii_param_1,
	.param .b32 _Z17merge_sort_kernelPiii_param_2
)
{
	.reg .pred 	%p<29>;
	.reg .b32 	%r<147>;
	.reg .b64 	%rd<80>;

	ld.param.u64 	%rd29, [_Z17merge_sort_kernelPiii_param_0];
	ld.param.u32 	%r136, [_Z17merge_sort_kernelPiii_param_1];
	ld.param.u32 	%r78, [_Z17merge_sort_kernelPiii_param_2];
	cvta.to.global.u64 	%rd1, %rd29;
	setp.le.s32 	%p1, %r78, %r136;
	@%p1 bra 	$L__BB1_34;
	sub.s32 	%r1, %r78, %r136;
	shr.u32 	%r79, %r1, 31;
	add.s32 	%r80, %r1, %r79;
	shr.s32 	%r2, %r80, 1;
	add.s32 	%r3, %r2, %r136;
	{ // callseq 1, 0
	.param .b64 param0;
	st.param.b64 	[param0], %rd29;
	.param .b32 param1;
	st.param.b32 	[param1], %r136;
	.param .b32 param2;
	st.param.b32 	[param2], %r3;
	call.uni 
	_Z17merge_sort_kernelPiii, 
	(
	param0, 
	param1, 
	param2
	);
	} // callseq 1
	add.s32 	%r4, %r3, 1;
	{ // callseq 2, 0
	.param .b64 param0;
	st.param.b64 	[param0], %rd29;
	.param .b32 param1;
	st.param.b32 	[param1], %r4;
	.param .b32 param2;
	st.param.b32 	[param2], %r78;
	call.uni 
	_Z17merge_sort_kernelPiii, 
	(
	param0, 
	param1, 
	param2
	);
	} // callseq 2
	add.s32 	%r5, %r2, 1;
	sub.s32 	%r6, %r78, %r3;
	mul.wide.s32 	%rd30, %r5, 4;
	{ // callseq 3, 0
	.param .b64 param0;
	st.param.b64 	[param0], %rd30;
	.param .b64 retval0;
	call.uni (retval0), 
	malloc, 
	(
	param0
	);
	ld.param.b64 	%rd31, [retval0];
	} // callseq 3
	mul.wide.s32 	%rd32, %r6, 4;
	{ // callseq 4, 0
	.param .b64 param0;
	st.param.b64 	[param0], %rd32;
	.param .b64 retval0;
	call.uni (retval0), 
	malloc, 
	(
	param0
	);
	ld.param.b64 	%rd33, [retval0];
	} // callseq 4
	setp.lt.s32 	%p2, %r1, -1;
	@%p2 bra 	$L__BB1_8;
	and.b32  	%r7, %r5, 3;
	setp.lt.u32 	%p3, %r2, 3;
	mov.b32 	%r114, 0;
	@%p3 bra 	$L__BB1_5;
	and.b32  	%r114, %r5, -4;
	neg.s32 	%r118, %r114;
	add.s64 	%rd4, %rd1, 8;
	add.s64 	%rd74, %rd31, 8;
	mov.u32 	%r117, %r136;
$L__BB1_4:
	mul.wide.s32 	%rd34, %r117, 4;
	add.s64 	%rd35, %rd4, %rd34;
	ld.global.u32 	%r82, [%rd35+-8];
	st.u32 	[%rd74+-8], %r82;
	ld.global.u32 	%r83, [%rd35+-4];
	st.u32 	[%rd74+-4], %r83;
	ld.global.u32 	%r84, [%rd35];
	st.u32 	[%rd74], %r84;
	ld.global.u32 	%r85, [%rd35+4];
	st.u32 	[%rd74+4], %r85;
	add.s32 	%r118, %r118, 4;
	add.s32 	%r117, %r117, 4;
	add.s64 	%rd74, %rd74, 16;
	setp.eq.s32 	%p4, %r118, 0;
	@%p4 bra 	$L__BB1_5;
	bra.uni 	$L__BB1_4;
$L__BB1_5:
	setp.eq.s32 	%p5, %r7, 0;
	@%p5 bra 	$L__BB1_8;
	mul.wide.u32 	%rd36, %r114, 4;
	add.s64 	%rd73, %rd31, %rd36;
	add.s32 	%r116, %r114, %r136;
	neg.s32 	%r115, %r7;
$L__BB1_7:
	.pragma "nounroll";
	mul.wide.s32 	%rd37, %r116, 4;
	add.s64 	%rd38, %rd1, %rd37;
	ld.global.u32 	%r86, [%rd38];
	st.u32 	[%rd73], %r86;
	add.s64 	%rd73, %rd73, 4;
	add.s32 	%r116, %r116, 1;
	add.s32 	%r115, %r115, 1;
	setp.ne.s32 	%p6, %r115, 0;
	@%p6 bra 	$L__BB1_7;
$L__BB1_8:
	setp.lt.s32 	%p7, %r6, 1;
	@%p7 bra 	$L__BB1_15;
	and.b32  	%r17, %r6, 3;
	sub.s32 	%r88, %r3, %r78;
	setp.gt.u32 	%p8, %r88, -4;
	mov.b32 	%r119, 0;
	@%p8 bra 	$L__BB1_12;
	and.b32  	%r119, %r6, 2147483644;
	neg.s32 	%r121, %r119;
	mul.wide.s32 	%rd39, %r4, 4;
	add.s64 	%rd40, %rd39, %rd1;
	add.s64 	%rd79, %rd40, 12;
	mul.wide.s32 	%rd41, %r3, 4;
	add.s64 	%rd42, %rd41, %rd1;
	add.s64 	%rd78, %rd42, 4;
	add.s64 	%rd77, %rd33, 8;
$L__BB1_11:
	ld.global.u32 	%r89, [%rd78];
	st.u32 	[%rd77+-8], %r89;
	ld.global.u32 	%r90, [%rd79+-8];
	st.u32 	[%rd77+-4], %r90;
	ld.global.u32 	%r91, [%rd79+-4];
	st.u32 	[%rd77], %r91;
	ld.global.u32 	%r92, [%rd79];
	st.u32 	[%rd77+4], %r92;
	add.s32 	%r121, %r121, 4;
	add.s64 	%rd79, %rd79, 16;
	add.s64 	%rd78, %rd78, 16;
	add.s64 	%rd77, %rd77, 16;
	setp.eq.s32 	%p9, %r121, 0;
	@%p9 bra 	$L__BB1_12;
	bra.uni 	$L__BB1_11;
$L__BB1_12:
	setp.eq.s32 	%p10, %r17, 0;
	@%p10 bra 	$L__BB1_15;
	cvt.s64.s32 	%rd43, %r3;
	cvt.u64.u32 	%rd44, %r119;
	add.s64 	%rd45, %rd43, %rd44;
	shl.b64 	%rd46, %rd45, 2;
	add.s64 	%rd47, %rd46, %rd1;
	add.s64 	%rd76, %rd47, 4;
	mul.wide.u32 	%rd48, %r119, 4;
	add.s64 	%rd75, %rd33, %rd48;
	neg.s32 	%r120, %r17;
$L__BB1_14:
	.pragma "nounroll";
	ld.global.u32 	%r93, [%rd76];
	st.u32 	[%rd75], %r93;
	add.s64 	%rd76, %rd76, 4;
	add.s64 	%rd75, %rd75, 4;
	add.s32 	%r120, %r120, 1;
	setp.ne.s32 	%p11, %r120, 0;
	@%p11 bra 	$L__BB1_14;
$L__BB1_15:
	setp.lt.s32 	%p12, %r6, 1;
	setp.lt.s32 	%p13, %r1, -1;
	mov.b32 	%r122, 0;
	or.pred  	%p14, %p13, %p12;
	mov.u32 	%r123, %r122;
	@%p14 bra 	$L__BB1_19;
	mov.b32 	%r123, 0;
	mov.u32 	%r122, %r123;
$L__BB1_17:
	mul.wide.s32 	%rd49, %r122, 4;
	add.s64 	%rd50, %rd31, %rd49;
	ld.u32 	%r49, [%rd50];
	mul.wide.s32 	%rd51, %r123, 4;
	add.s64 	%rd52, %rd33, %rd51;
	ld.u32 	%r50, [%rd52];
	setp.gt.s32 	%p15, %r49, %r50;
	@%p15 bra 	$L__BB1_35;
	mul.wide.s32 	%rd53, %r136, 4;
	add.s64 	%rd54, %rd1, %rd53;
	st.global.u32 	[%rd54], %r49;
	add.s32 	%r122, %r122, 1;
	bra.uni 	$L__BB1_36;
$L__BB1_19:
	setp.lt.s32 	%p19, %r2, %r122;
	@%p19 bra 	$L__BB1_26;
	sub.s32 	%r97, %r5, %r122;
	and.b32  	%r33, %r97, 3;
	setp.eq.s32 	%p20, %r33, 0;
	mov.u32 	%r129, %r122;
	@%p20 bra 	$L__BB1_23;
	neg.s32 	%r125, %r33;
	mov.u32 	%r129, %r122;
$L__BB1_22:
	.pragma "nounroll";
	mul.wide.s32 	%rd57, %r136, 4;
	add.s64 	%rd58, %rd1, %rd57;
	mul.wide.s32 	%rd59, %r129, 4;
	add.s64 	%rd60, %rd31, %rd59;
	ld.u32 	%r98, [%rd60];
	st.global.u32 	[%rd58], %r98;
	add.s32 	%r129, %r129, 1;
	add.s32 	%r136, %r136, 1;
	add.s32 	%r125, %r125, 1;
	setp.ne.s32 	%p21, %r125, 0;
	@%p21 bra 	$L__BB1_22;
$L__BB1_23:
	sub.s32 	%r99, %r2, %r122;
	setp.lt.u32 	%p22, %r99, 3;
	@%p22 bra 	$L__BB1_26;
	add.s64 	%rd26, %rd1, 8;
	sub.s32 	%r143, %r129, %r2;
	add.s32 	%r142, %r129, -1;
$L__BB1_25:
	mul.wide.s32 	%rd61, %r136, 4;
	add.s64 	%rd62, %rd26, %rd61;
	add.s32 	%r100, %r142, 1;
	mul.wide.s32 	%rd63, %r100, 4;
	add.s64 	%rd64, %rd31, %rd63;
	ld.u32 	%r101, [%rd64];
	st.global.u32 	[%rd62+-8], %r101;
	ld.u32 	%r102, [%rd64+4];
	st.global.u32 	[%rd62+-4], %r102;
	ld.u32 	%r103, [%rd64+8];
	st.global.u32 	[%rd62], %r103;
	ld.u32 	%r104, [%rd64+12];
	st.global.u32 	[%rd62+4], %r104;
	add.s32 	%r136, %r136, 4;
	add.s32 	%r143, %r143, 4;
	add.s32 	%r142, %r142, 4;
	setp.eq.s32 	%p23, %r143, 1;
	@%p23 bra 	$L__BB1_26;
	bra.uni 	$L__BB1_25;
$L__BB1_26:
	setp.ge.s32 	%p24, %r123, %r6;
	@%p24 bra 	$L__BB1_33;
	add.s32 	%r105, %r123, %r3;
	sub.s32 	%r106, %r78, %r105;
	and.b32  	%r57, %r106, 3;
	setp.eq.s32 	%p25, %r57, 0;
	mov.u32 	%r141, %r123;
	@%p25 bra 	$L__BB1_30;
	neg.s32 	%r137, %r57;
	mov.u32 	%r141, %r123;
$L__BB1_29:
	.pragma "nounroll";
	mul.wide.s32 	%rd65, %r136, 4;
	add.s64 	%rd66, %rd1, %rd65;
	mul.wide.s32 	%rd67, %r141, 4;
	add.s64 	%rd68, %rd33, %rd67;
	ld.u32 	%r107, [%rd68];
	st.global.u32 	[%rd66], %r107;
	add.s32 	%r141, %r141, 1;
	add.s32 	%r136, %r136, 1;
	add.s32 	%r137, %r137, 1;
	setp.ne.s32 	%p26, %r137, 0;
	@%p26 bra 	$L__BB1_29;
$L__BB1_30:
	sub.s32 	%r108, %r123, %r78;
	add.s32 	%r109, %r108, %r3;
	setp.gt.u32 	%p27, %r109, -4;
	@%p27 bra 	$L__BB1_33;
	add.s64 	%rd27, %rd33, 8;
	add.s64 	%rd28, %rd1, 8;
$L__BB1_32:
	mul.wide.s32 	%rd69, %r141, 4;
	add.s64 	%rd70, %rd27, %rd69;
	mul.wide.s32 	%rd71, %r136, 4;
	add.s64 	%rd72, %rd28, %rd71;
	ld.u32 	%r110, [%rd70+-8];
	st.global.u32 	[%rd72+-8], %r110;
	ld.u32 	%r111, [%rd70+-4];
	st.global.u32 	[%rd72+-4], %r111;
	ld.u32 	%r112, [%rd70];
	st.global.u32 	[%rd72], %r112;
	ld.u32 	%r113, [%rd70+4];
	st.global.u32 	[%rd72+4], %r113;
	add.s32 	%r141, %r141, 4;
	add.s32 	%r136, %r136, 4;
	setp.lt.s32 	%p28, %r141, %r6;
	@%p28 bra 	$L__BB1_32;
$L__BB1_33:
	{ // callseq 5, 0
	.param .b64 param0;
	st.param.b64 	[param0], %rd31;
	call.uni 
	free, 
	(
	param0
	);
	} // callseq 5
	{ // callseq 6, 0
	.param .b64 param0;
	st.param.b64 	[param0], %rd33;
	call.uni 
	free, 
	(
	param0
	);
	} // callseq 6
$L__BB1_34:
	ret;
$L__BB1_35:
	mul.wide.s32 	%rd55, %r136, 4;
	add.s64 	%rd56, %rd1, %rd55;
	st.global.u32 	[%rd56], %r50;
	add.s32 	%r123, %r123, 1;
$L__BB1_36:
	add.s32 	%r136, %r136, 1;
	setp.le.s32 	%p16, %r122, %r2;
	setp.lt.s32 	%p17, %r123, %r6;
	and.pred  	%p18, %p16, %p17;
	@%p18 bra 	$L__BB1_17;
	bra.uni 	$L__BB1_19;

}
.func _Z18max_heapify_kernelPiii(
	.param .b64 _Z18max_heapify_kernelPiii_param_0,
	.param .b32 _Z18max_heapify_kernelPiii_param_1,
	.param .b32 _Z18max_heapify_kernelPiii_param_2
)
{
	.reg .pred 	%p<6>;
	.reg .b32 	%r<20>;
	.reg .b64 	%rd<11>;

	ld.param.u64 	%rd4, [_Z18max_heapify_kernelPiii_param_0];
	ld.param.u32 	%r8, [_Z18max_heapify_kernelPiii_param_1];
	ld.param.u32 	%r17, [_Z18max_heapify_kernelPiii_param_2];
	cvta.to.global.u64 	%rd1, %rd4;
	mov.u32 	%r19, %r17;
$L__BB2_1:
	shl.b32 	%r10, %r17, 1;
	or.b32  	%r2, %r10, 1;
	add.s32 	%r3, %r10, 2;
	setp.ge.s32 	%p1, %r2, %r8;
	mul.wide.s32 	%rd5, %r10, 4;
	add.s64 	%rd2, %rd1, %rd5;
	mul.wide.s32 	%rd6, %r17, 4;
	sub.s64 	%rd3, %rd2, %rd6;
	@%p1 bra 	$L__BB2_3;
	ld.global.u32 	%r11, [%rd2+4];
	ld.global.u32 	%r12, [%rd3];
	setp.gt.s32 	%p2, %r11, %r12;
	selp.b32 	%r19, %r2, %r17, %p2;
$L__BB2_3:
	setp.ge.s32 	%p3, %r3, %r8;
	@%p3 bra 	$L__BB2_5;
	ld.global.u32 	%r13, [%rd2+8];
	mul.wide.s32 	%rd7, %r19, 4;
	add.s64 	%rd8, %rd1, %rd7;
	ld.global.u32 	%r14, [%rd8];
	setp.gt.s32 	%p4, %r13, %r14;
	selp.b32 	%r19, %r3, %r19, %p4;
$L__BB2_5:
	setp.eq.s32 	%p5, %r19, %r17;
	@%p5 bra 	$L__BB2_7;
	ld.global.u32 	%r15, [%rd3];
	mul.wide.s32 	%rd9, %r19, 4;
	add.s64 	%rd10, %rd1, %rd9;
	ld.global.u32 	%r16, [%rd10];
	st.global.u32 	[%rd3], %r16;
	st.global.u32 	[%rd10], %r15;
	mov.u32 	%r17, %r19;
	bra.uni 	$L__BB2_1;
$L__BB2_7:
	ret;

}
	// .globl	_Z18bubble_sort_kernelPii
.visible .entry _Z18bubble_sort_kernelPii(
	.param .u64 .ptr .align 1 _Z18bubble_sort_kernelPii_param_0,
	.param .u32 _Z18bubble_sort_kernelPii_param_1
)
{
	.reg .pred 	%p<17>;
	.reg .b32 	%r<38>;
	.reg .b64 	%rd<5>;

	ld.param.u64 	%rd2, [_Z18bubble_sort_kernelPii_param_0];
	ld.param.u32 	%r28, [_Z18bubble_sort_kernelPii_param_1];
	mov.u32 	%r1, %tid.x;
	setp.ge.s32 	%p1, %r1, %r28;
	@%p1 bra 	$L__BB3_23;
	add.s32 	%r2, %r28, -1;
	setp.lt.u32 	%p2, %r28, 2;
	@%p2 bra 	$L__BB3_23;
	cvta.to.global.u64 	%rd3, %rd2;
	mul.wide.u32 	%rd4, %r1, 4;
	add.s64 	%rd1, %rd3, %rd4;
	add.s32 	%r34, %r28, -2;
	and.b32  	%r4, %r2, 3;
	setp.lt.u32 	%p3, %r34, 3;
	mov.b32 	%r35, 0;
	@%p3 bra 	$L__BB3_17;
	and.b32  	%r35, %r2, -4;
	neg.s32 	%r33, %r35;
$L__BB3_4:
	add.s32 	%r30, %r34, 1;
	setp.ge.s32 	%p4, %r1, %r30;
	@%p4 bra 	$L__BB3_7;
	ld.global.u32 	%r9, [%rd1];
	ld.global.u32 	%r10, [%rd1+4];
	setp.le.s32 	%p5, %r9, %r10;
	@%p5 bra 	$L__BB3_7;
	st.global.u32 	[%rd1], %r10;
	st.global.u32 	[%rd1+4], %r9;
$L__BB3_7:
	setp.ge.s32 	%p6, %r1, %r34;
	@%p6 bra 	$L__BB3_10;
	ld.global.u32 	%r11, [%rd1];
	ld.global.u32 	%r12, [%rd1+4];
	setp.le.s32 	%p7, %r11, %r12;
	@%p7 bra 	$L__BB3_10;
	st.global.u32 	[%rd1], %r12;
	st.global.u32 	[%rd1+4], %r11;
$L__BB3_10:
	add.s32 	%r31, %r34, -1;
	setp.ge.s32 	%p8, %r1, %r31;
	@%p8 bra 	$L__BB3_13;
	ld.global.u32 	%r13, [%rd1];
	ld.global.u32 	%r14, [%rd1+4];
	setp.le.s32 	%p9, %r13, %r14;
	@%p9 bra 	$L__BB3_13;
	st.global.u32 	[%rd1], %r14;
	st.global.u32 	[%rd1+4], %r13;
$L__BB3_13:
	add.s32 	%r32, %r34, -2;
	setp.ge.s32 	%p10, %r1, %r32;
	@%p10 bra 	$L__BB3_16;
	ld.global.u32 	%r15, [%rd1];
	ld.global.u32 	%r16, [%rd1+4];
	setp.le.s32 	%p11, %r15, %r16;
	@%p11 bra 	$L__BB3_16;
	st.global.u32 	[%rd1], %r16;
	st.global.u32 	[%rd1+4], %r15;
$L__BB3_16:
	add.s32 	%r34, %r34, -4;
	add.s32 	%r33, %r33, 4;
	setp.ne.s32 	%p12, %r33, 0;
	@%p12 bra 	$L__BB3_4;
$L__BB3_17:
	setp.eq.s32 	%p13, %r4, 0;
	@%p13 bra 	$L__BB3_23;
	sub.s32 	%r37, %r28, %r35;
	neg.s32 	%r36, %r4;
$L__BB3_19:
	.pragma "nounroll";
	add.s32 	%r37, %r37, -1;
	setp.ge.s32 	%p14, %r1, %r37;
	@%p14 bra 	$L__BB3_22;
	ld.global.u32 	%r25, [%rd1];
	ld.global.u32 	%r26, [%rd1+4];
	setp.le.s32 	%p15, %r25, %r26;
	@%p15 bra 	$L__BB3_22;
	st.global.u32 	[%rd1], %r26;
	st.global.u32 	[%rd1+4], %r25;
$L__BB3_22:
	add.s32 	%r36, %r36, 1;
	setp.ne.s32 	%p16, %r36, 0;
	@%p16 bra 	$L__BB3_19;
$L__BB3_23:
	ret;

}
	// .globl	_Z21selection_sort_kernelPii
.visible .entry _Z21selection_sort_kernelPii(
	.param .u64 .ptr .align 1 _Z21selection_sort_kernelPii_param_0,
	.param .u32 _Z21selection_sort_kernelPii_param_1
)
{
	.reg .pred 	%p<40>;
	.reg .b32 	%r<171>;
	.reg .b64 	%rd<76>;

	ld.param.u64 	%rd5, [_Z21selection_sort_kernelPii_param_0];
	ld.param.u32 	%r36, [_Z21selection_sort_kernelPii_param_1];
	cvta.to.global.u64 	%rd1, %rd5;
	mov.u32 	%r1, %tid.x;
	add.s32 	%r37, %r36, -1;
	setp.ge.s32 	%p1, %r1, %r37;
	@%p1 bra 	$L__BB4_16;
	add.s32 	%r162, %r1, 1;
	setp.ge.s32 	%p2, %r162, %r36;
	mov.u32 	%r170, %r1;
	@%p2 bra 	$L__BB4_15;
	not.b32 	%r39, %r1;
	add.s32 	%r3, %r36, %r39;
	sub.s32 	%r40, %r36, %r1;
	add.s32 	%r41, %r40, -2;
	and.b32  	%r4, %r3, 15;
	setp.lt.u32 	%p3, %r41, 15;
	mov.u32 	%r170, %r1;
	@%p3 bra 	$L__BB4_6;
	and.b32  	%r42, %r3, -16;
	neg.s32 	%r155, %r42;
	mov.u32 	%r156, %r1;
	mov.u32 	%r170, %r1;
$L__BB4_4:
	.pragma "nounroll";
	add.s32 	%r43, %r156, 1;
	mul.wide.u32 	%rd6, %r43, 4;
	add.s64 	%rd7, %rd1, %rd6;
	ld.global.u32 	%r44, [%rd7];
	mul.wide.s32 	%rd8, %r170, 4;
	add.s64 	%rd9, %rd1, %rd8;
	ld.global.u32 	%r45, [%rd9];
	setp.lt.s32 	%p4, %r44, %r45;
	selp.b32 	%r46, %r43, %r170, %p4;
	ld.global.u32 	%r47, [%rd7+4];
	mul.wide.s32 	%rd10, %r46, 4;
	add.s64 	%rd11, %rd1, %rd10;
	ld.global.u32 	%r48, [%rd11];
	setp.lt.s32 	%p5, %r47, %r48;
	add.s32 	%r49, %r156, 2;
	selp.b32 	%r50, %r49, %r46, %p5;
	ld.global.u32 	%r51, [%rd7+8];
	mul.wide.s32 	%rd12, %r50, 4;
	add.s64 	%rd13, %rd1, %rd12;
	ld.global.u32 	%r52, [%rd13];
	setp.lt.s32 	%p6, %r51, %r52;
	add.s32 	%r53, %r156, 3;
	selp.b32 	%r54, %r53, %r50, %p6;
	ld.global.u32 	%r55, [%rd7+12];
	mul.wide.s32 	%rd14, %r54, 4;
	add.s64 	%rd15, %rd1, %rd14;
	ld.global.u32 	%r56, [%rd15];
	setp.lt.s32 	%p7, %r55, %r56;
	add.s32 	%r57, %r156, 4;
	selp.b32 	%r58, %r57, %r54, %p7;
	ld.global.u32 	%r59, [%rd7+16];
	mul.wide.s32 	%rd16, %r58, 4;
	add.s64 	%rd17, %rd1, %rd16;
	ld.global.u32 	%r60, [%rd17];
	setp.lt.s32 	%p8, %r59, %r60;
	add.s32 	%r61, %r156, 5;
	selp.b32 	%r62, %r61, %r58, %p8;
	ld.global.u32 	%r63, [%rd7+20];
	mul.wide.s32 	%rd18, %r62, 4;
	add.s64 	%rd19, %rd1, %rd18;
	ld.global.u32 	%r64, [%rd19];
	setp.lt.s32 	%p9, %r63, %r64;
	add.s32 	%r65, %r156, 6;
	selp.b32 	%r66, %r65, %r62, %p9;
	ld.global.u32 	%r67, [%rd7+24];
	mul.wide.s32 	%rd20, %r66, 4;
	add.s64 	%rd21, %rd1, %rd20;
	ld.global.u32 	%r68, [%rd21];
	setp.lt.s32 	%p10, %r67, %r68;
	add.s32 	%r69, %r156, 7;
	selp.b32 	%r70, %r69, %r66, %p10;
	ld.global.u32 	%r71, [%rd7+28];
	mul.wide.s32 	%rd22, %r70, 4;
	add.s64 	%rd23, %rd1, %rd22;
	ld.global.u32 	%r72, [%rd23];
	setp.lt.s32 	%p11, %r71, %r72;
	add.s32 	%r73, %r156, 8;
	selp.b32 	%r74, %r73, %r70, %p11;
	ld.global.u32 	%r75, [%rd7+32];
	mul.wide.s32 	%rd24, %r74, 4;
	add.s64 	%rd25, %rd1, %rd24;
	ld.global.u32 	%r76, [%rd25];
	setp.lt.s32 	%p12, %r75, %r76;
	add.s32 	%r77, %r156, 9;
	selp.b32 	%r78, %r77, %r74, %p12;
	ld.global.u32 	%r79, [%rd7+36];
	mul.wide.s32 	%rd26, %r78, 4;
	add.s64 	%rd27, %rd1, %rd26;
	ld.global.u32 	%r80, [%rd27];
	setp.lt.s32 	%p13, %r79, %r80;
	add.s32 	%r81, %r156, 10;
	selp.b32 	%r82, %r81, %r78, %p13;
	ld.global.u32 	%r83, [%rd7+40];
	mul.wide.s32 	%rd28, %r82, 4;
	add.s64 	%rd29, %rd1, %rd28;
	ld.global.u32 	%r84, [%rd29];
	setp.lt.s32 	%p14, %r83, %r84;
	add.s32 	%r85, %r156, 11;
	selp.b32 	%r86, %r85, %r82, %p14;
	ld.global.u32 	%r87, [%rd7+44];
	mul.wide.s32 	%rd30, %r86, 4;
	add.s64 	%rd31, %rd1, %rd30;
	ld.global.u32 	%r88, [%rd31];
	setp.lt.s32 	%p15, %r87, %r88;
	add.s32 	%r89, %r156, 12;
	selp.b32 	%r90, %r89, %r86, %p15;
	ld.global.u32 	%r91, [%rd7+48];
	mul.wide.s32 	%rd32, %r90, 4;
	add.s64 	%rd33, %rd1, %rd32;
	ld.global.u32 	%r92, [%rd33];
	setp.lt.s32 	%p16, %r91, %r92;
	add.s32 	%r93, %r156, 13;
	selp.b32 	%r94, %r93, %r90, %p16;
	ld.global.u32 	%r95, [%rd7+52];
	mul.wide.s32 	%rd34, %r94, 4;
	add.s64 	%rd35, %rd1, %rd34;
	ld.global.u32 	%r96, [%rd35];
	setp.lt.s32 	%p17, %r95, %r96;
	add.s32 	%r97, %r156, 14;
	selp.b32 	%r98, %r97, %r94, %p17;
	ld.global.u32 	%r99, [%rd7+56];
	mul.wide.s32 	%rd36, %r98, 4;
	add.s64 	%rd37, %rd1, %rd36;
	ld.global.u32 	%r100, [%rd37];
	setp.lt.s32 	%p18, %r99, %r100;
	add.s32 	%r101, %r156, 15;
	selp.b32 	%r102, %r101, %r98, %p18;
	ld.global.u32 	%r103, [%rd7+60];
	mul.wide.s32 	%rd38, %r102, 4;
	add.s64 	%rd39, %rd1, %rd38;
	ld.global.u32 	%r104, [%rd39];
	setp.lt.s32 	%p19, %r103, %r104;
	add.s32 	%r156, %r156, 16;
	selp.b32 	%r170, %r156, %r102, %p19;
	add.s32 	%r155, %r155, 16;
	setp.ne.s32 	%p20, %r155, 0;
	@%p20 bra 	$L__BB4_4;
	add.s32 	%r162, %r156, 1;
$L__BB4_6:
	setp.eq.s32 	%p21, %r4, 0;
	@%p21 bra 	$L__BB4_15;
	and.b32  	%r16, %r3, 7;
	setp.lt.u32 	%p22, %r4, 8;
	@%p22 bra 	$L__BB4_9;
	mul.wide.u32 	%rd40, %r162, 4;
	add.s64 	%rd41, %rd1, %rd40;
	ld.global.u32 	%r106, [%rd41];
	mul.wide.s32 	%rd42, %r170, 4;
	add.s64 	%rd43, %rd1, %rd42;
	ld.global.u32 	%r107, [%rd43];
	setp.lt.s32 	%p23, %r106, %r107;
	selp.b32 	%r108, %r162, %r170, %p23;
	add.s32 	%r109, %r162, 1;
	ld.global.u32 	%r110, [%rd41+4];
	mul.wide.s32 	%rd44, %r108, 4;
	add.s64 	%rd45, %rd1, %rd44;
	ld.global.u32 	%r111, [%rd45];
	setp.lt.s32 	%p24, %r110, %r111;
	selp.b32 	%r112, %r109, %r108, %p24;
	add.s32 	%r113, %r162, 2;
	ld.global.u32 	%r114, [%rd41+8];
	mul.wide.s32 	%rd46, %r112, 4;
	add.s64 	%rd47, %rd1, %rd46;
	ld.global.u32 	%r115, [%rd47];
	setp.lt.s32 	%p25, %r114, %r115;
	selp.b32 	%r116, %r113, %r112, %p25;
	add.s32 	%r117, %r162, 3;
	ld.global.u32 	%r118, [%rd41+12];
	mul.wide.s32 	%rd48, %r116, 4;
	add.s64 	%rd49, %rd1, %rd48;
	ld.global.u32 	%r119, [%rd49];
	setp.lt.s32 	%p26, %r118, %r119;
	selp.b32 	%r120, %r117, %r116, %p26;
	add.s32 	%r121, %r162, 4;
	ld.global.u32 	%r122, [%rd41+16];
	mul.wide.s32 	%rd50, %r120, 4;
	add.s64 	%rd51, %rd1, %rd50;
	ld.global.u32 	%r123, [%rd51];
	setp.lt.s32 	%p27, %r122, %r123;
	selp.b32 	%r124, %r121, %r120, %p27;
	add.s32 	%r125, %r162, 5;
	ld.global.u32 	%r126, [%rd41+20];
	mul.wide.s32 	%rd52, %r124, 4;
	add.s64 	%rd53, %rd1, %rd52;
	ld.global.u32 	%r127, [%rd53];
	setp.lt.s32 	%p28, %r126, %r127;
	selp.b32 	%r128, %r125, %r124, %p28;
	add.s32 	%r129, %r162, 6;
	ld.global.u32 	%r130, [%rd41+24];
	mul.wide.s32 	%rd54, %r128, 4;
	add.s64 	%rd55, %rd1, %rd54;
	ld.global.u32 	%r131, [%rd55];
	setp.lt.s32 	%p29, %r130, %r131;
	selp.b32 	%r132, %r129, %r128, %p29;
	add.s32 	%r133, %r162, 7;
	ld.global.u32 	%r134, [%rd41+28];
	mul.wide.s32 	%rd56, %r132, 4;
	add.s64 	%rd57, %rd1, %rd56;
	ld.global.u32 	%r135, [%rd57];
	setp.lt.s32 	%p30, %r134, %r135;
	selp.b32 	%r170, %r133, %r132, %p30;
	add.s32 	%r162, %r162, 8;
$L__BB4_9:
	setp.eq.s32 	%p31, %r16, 0;
	@%p31 bra 	$L__BB4_15;
	and.b32  	%r22, %r3, 3;
	setp.lt.u32 	%p32, %r16, 4;
	@%p32 bra 	$L__BB4_12;
	mul.wide.u32 	%rd58, %r162, 4;
	add.s64 	%rd59, %rd1, %rd58;
	ld.global.u32 	%r137, [%rd59];
	mul.wide.s32 	%rd60, %r170, 4;
	add.s64 	%rd61, %rd1, %rd60;
	ld.global.u32 	%r138, [%rd61];
	setp.lt.s32 	%p33, %r137, %r138;
	selp.b32 	%r139, %r162, %r170, %p33;
	add.s32 	%r140, %r162, 1;
	ld.global.u32 	%r141, [%rd59+4];
	mul.wide.s32 	%rd62, %r139, 4;
	add.s64 	%rd63, %rd1, %rd62;
	ld.global.u32 	%r142, [%rd63];
	setp.lt.s32 	%p34, %r141, %r142;
	selp.b32 	%r143, %r140, %r139, %p34;
	add.s32 	%r144, %r162, 2;
	ld.global.u32 	%r145, [%rd59+8];
	mul.wide.s32 	%rd64, %r143, 4;
	add.s64 	%rd65, %rd1, %rd64;
	ld.global.u32 	%r146, [%rd65];
	setp.lt.s32 	%p35, %r145, %r146;
	selp.b32 	%r147, %r144, %r143, %p35;
	add.s32 	%r148, %r162, 3;
	ld.global.u32 	%r149, [%rd59+12];
	mul.wide.s32 	%rd66, %r147, 4;
	add.s64 	%rd67, %rd1, %rd66;
	ld.global.u32 	%r150, [%rd67];
	setp.lt.s32 	%p36, %r149, %r150;
	selp.b32 	%r170, %r148, %r147, %p36;
	add.s32 	%r162, %r162, 4;
$L__BB4_12:
	setp.eq.s32 	%p37, %r22, 0;
	@%p37 bra 	$L__BB4_15;
	mul.wide.u32 	%rd68, %r162, 4;
	add.s64 	%rd75, %rd1, %rd68;
	neg.s32 	%r167, %r22;
$L__BB4_14:
	.pragma "nounroll";
	ld.global.u32 	%r151, [%rd75];
	mul.wide.s32 	%rd69, %r170, 4;
	add.s64 	%rd70, %rd1, %rd69;
	ld.global.u32 	%r152, [%rd70];
	setp.lt.s32 	%p38, %r151, %r152;
	selp.b32 	%r170, %r162, %r170, %p38;
	add.s32 	%r162, %r162, 1;
	add.s64 	%rd75, %rd75, 4;
	add.s32 	%r167, %r167, 1;
	setp.ne.s32 	%p39, %r167, 0;
	@%p39 bra 	$L__BB4_14;
$L__BB4_15:
	mul.wide.u32 	%rd71, %r1, 4;
	add.s64 	%rd72, %rd1, %rd71;
	ld.global.u32 	%r153, [%rd72];
	mul.wide.s32 	%rd73, %r170, 4;
	add.s64 	%rd74, %rd1, %rd73;
	ld.global.u32 	%r154, [%rd74];
	st.global.u32 	[%rd72], %r154;
	st.global.u32 	[%rd74], %r153;
$L__BB4_16:
	ret;

}
	// .globl	_Z21insertion_sort_kernelPii
.visible .entry _Z21insertion_sort_kernelPii(
	.param .u64 .ptr .align 1 _Z21insertion_sort_kernelPii_param_0,
	.param .u32 _Z21insertion_sort_kernelPii_param_1
)
{
	.reg .pred 	%p<6>;
	.reg .b32 	%r<11>;
	.reg .b64 	%rd<11>;

	ld.param.u64 	%rd2, [_Z21insertion_sort_kernelPii_param_0];
	ld.param.u32 	%r7, [_Z21insertion_sort_kernelPii_param_1];
	cvta.to.global.u64 	%rd1, %rd2;
	mov.u32 	%r9, %tid.x;
	setp.eq.s32 	%p1, %r9, 0;
	setp.ge.s32 	%p2, %r9, %r7;
	or.pred  	%p3, %p1, %p2;
	@%p3 bra 	$L__BB5_5;
	mul.wide.u32 	%rd3, %r9, 4;
	add.s64 	%rd4, %rd1, %rd3;
	ld.global.u32 	%r2, [%rd4];
$L__BB5_2:
	add.s32 	%r4, %r9, -1;
	mul.wide.u32 	%rd5, %r4, 4;
	add.s64 	%rd6, %rd1, %rd5;
	ld.global.u32 	%r5, [%rd6];
	setp.le.s32 	%p4, %r5, %r2;
	mov.u32 	%r10, %r9;
	@%p4 bra 	$L__BB5_4;
	mul.wide.u32 	%rd7, %r9, 4;
	add.s64 	%rd8, %rd1, %rd7;
	st.global.u32 	[%rd8], %r5;
	setp.gt.u32 	%p5, %r9, 1;
	mov.b32 	%r10, 0;
	mov.u32 	%r9, %r4;
	@%p5 bra 	$L__BB5_2;
$L__BB5_4:
	mul.wide.u32 	%rd9, %r10, 4;
	add.s64 	%rd10, %rd1, %rd9;
	st.global.u32 	[%rd10], %r2;
$L__BB5_5:
	ret;

}
	// .globl	_Z26parallel_quick_sort_kernelPii
.visible .entry _Z26parallel_quick_sort_kernelPii(
	.param .u64 .ptr .align 1 _Z26parallel_quick_sort_kernelPii_param_0,
	.param .u32 _Z26parallel_quick_sort_kernelPii_param_1
)
{
	.reg .b32 	%r<3>;
	.reg .b64 	%rd<2>;

	ld.param.u64 	%rd1, [_Z26parallel_quick_sort_kernelPii_param_0];
	ld.param.u32 	%r1, [_Z26parallel_quick_sort_kernelPii_param_1];
	add.s32 	%r2, %r1, -1;
	{ // callseq 7, 0
	.param .b64 param0;
	st.param.b64 	[param0], %rd1;
	.param .b32 param1;
	st.param.b32 	[param1], 0;
	.param .b32 param2;
	st.param.b32 	[param2], %r2;
	call.uni 
	_Z17quick_sort_kernelPiii, 
	(
	param0, 
	param1, 
	param2
	);
	} // callseq 7
	ret;

}
	// .globl	_Z26parallel_merge_sort_kernelPii
.visible .entry _Z26parallel_merge_sort_kernelPii(
	.param .u64 .ptr .align 1 _Z26parallel_merge_sort_kernelPii_param_0,
	.param .u32 _Z26parallel_merge_sort_kernelPii_param_1
)
{
	.reg .b32 	%r<3>;
	.reg .b64 	%rd<2>;

	ld.param.u64 	%rd1, [_Z26parallel_merge_sort_kernelPii_param_0];
	ld.param.u32 	%r1, [_Z26parallel_merge_sort_kernelPii_param_1];
	add.s32 	%r2, %r1, -1;
	{ // callseq 8, 0
	.param .b64 param0;
	st.param.b64 	[param0], %rd1;
	.param .b32 param1;
	st.param.b32 	[param1], 0;
	.param .b32 param2;
	st.param.b32 	[param2], %r2;
	call.uni 
	_Z17merge_sort_kernelPiii, 
	(
	param0, 
	param1, 
	param2
	);
	} // callseq 8
	ret;

}
	// .globl	_Z25parallel_heap_sort_kernelPii
.visible .entry _Z25parallel_heap_sort_kernelPii(
	.param .u64 .ptr .align 1 _Z25parallel_heap_sort_kernelPii_param_0,
	.param .u32 _Z25parallel_heap_sort_kernelPii_param_1
)
{
	.reg .pred 	%p<15>;
	.reg .b32 	%r<133>;
	.reg .b64 	%rd<61>;

	ld.param.u64 	%rd2, [_Z25parallel_heap_sort_kernelPii_param_0];
	ld.param.u32 	%r33, [_Z25parallel_heap_sort_kernelPii_param_1];
	cvta.to.global.u64 	%rd1, %rd2;
	setp.lt.s32 	%p1, %r33, 2;
	@%p1 bra 	$L__BB8_7;
	shr.u32 	%r124, %r33, 1;
	add.s32 	%r2, %r124, -1;
	and.b32  	%r3, %r124, 3;
	setp.eq.s32 	%p2, %r3, 0;
	@%p2 bra 	$L__BB8_4;
	neg.s32 	%r122, %r3;
	mov.u32 	%r123, %r2;
$L__BB8_3:
	.pragma "nounroll";
	mov.u32 	%r124, %r123;
	{ // callseq 9, 0
	.param .b64 param0;
	st.param.b64 	[param0], %rd2;
	.param .b32 param1;
	st.param.b32 	[param1], %r33;
	.param .b32 param2;
	st.param.b32 	[param2], %r124;
	call.uni 
	_Z18max_heapify_kernelPiii, 
	(
	param0, 
	param1, 
	param2
	);
	} // callseq 9
	add.s32 	%r123, %r124, -1;
	add.s32 	%r122, %r122, 1;
	setp.ne.s32 	%p3, %r122, 0;
	@%p3 bra 	$L__BB8_3;
$L__BB8_4:
	setp.lt.u32 	%p4, %r2, 3;
	@%p4 bra 	$L__BB8_7;
	add.s32 	%r125, %r124, 4;
$L__BB8_6:
	add.s32 	%r34, %r125, -5;
	{ // callseq 10, 0
	.param .b64 param0;
	st.param.b64 	[param0], %rd2;
	.param .b32 param1;
	st.param.b32 	[param1], %r33;
	.param .b32 param2;
	st.param.b32 	[param2], %r34;
	call.uni 
	_Z18max_heapify_kernelPiii, 
	(
	param0, 
	param1, 
	param2
	);
	} // callseq 10
	add.s32 	%r35, %r125, -6;
	{ // callseq 11, 0
	.param .b64 param0;
	st.param.b64 	[param0], %rd2;
	.param .b32 param1;
	st.param.b32 	[param1], %r33;
	.param .b32 param2;
	st.param.b32 	[param2], %r35;
	call.uni 
	_Z18max_heapify_kernelPiii, 
	(
	param0, 
	param1, 
	param2
	);
	} // callseq 11
	add.s32 	%r36, %r125, -7;
	{ // callseq 12, 0
	.param .b64 param0;
	st.param.b64 	[param0], %rd2;
	.param .b32 param1;
	st.param.b32 	[param1], %r33;
	.param .b32 param2;
	st.param.b32 	[param2], %r36;
	call.uni 
	_Z18max_heapify_kernelPiii, 
	(
	param0, 
	param1, 
	param2
	);
	} // callseq 12
	add.s32 	%r37, %r125, -8;
	{ // callseq 13, 0
	.param .b64 param0;
	st.param.b64 	[param0], %rd2;
	.param .b32 param1;
	st.param.b32 	[param1], %r33;
	.param .b32 param2;
	st.param.b32 	[param2], %r37;
	call.uni 
	_Z18max_heapify_kernelPiii, 
	(
	param0, 
	param1, 
	param2
	);
	} // callseq 13
	add.s32 	%r125, %r125, -4;
	setp.gt.s32 	%p5, %r125, 4;
	@%p5 bra 	$L__BB8_6;
$L__BB8_7:
	setp.lt.s32 	%p6, %r33, 1;
	@%p6 bra 	$L__BB8_21;
	and.b32  	%r11, %r33, 15;
	setp.lt.u32 	%p7, %r33, 16;
	mov.u32 	%r129, %r33;
	@%p7 bra 	$L__BB8_12;
	add.s32 	%r127, %r33, -8;
	and.b32  	%r38, %r33, 2147483632;
	neg.s32 	%r126, %r38;
$L__BB8_10:
	.pragma "nounroll";
	add.s32 	%r39, %r127, 7;
	ld.global.u32 	%r40, [%rd1];
	mul.wide.u32 	%rd3, %r39, 4;
	add.s64 	%rd4, %rd1, %rd3;
	ld.global.u32 	%r41, [%rd4];
	st.global.u32 	[%rd1], %r41;
	st.global.u32 	[%rd4], %r40;
	{ // callseq 14, 0
	.param .b64 param0;
	st.param.b64 	[param0], %rd2;
	.param .b32 param1;
	st.param.b32 	[param1], %r39;
	.param .b32 param2;
	st.param.b32 	[param2], 0;
	call.uni 
	_Z18max_heapify_kernelPiii, 
	(
	param0, 
	param1, 
	param2
	);
	} // callseq 14
	add.s32 	%r42, %r127, 6;
	ld.global.u32 	%r43, [%rd1];
	mul.wide.u32 	%rd5, %r42, 4;
	add.s64 	%rd6, %rd1, %rd5;
	ld.global.u32 	%r44, [%rd6];
	st.global.u32 	[%rd1], %r44;
	st.global.u32 	[%rd6], %r43;
	{ // callseq 15, 0
	.param .b64 param0;
	st.param.b64 	[param0], %rd2;
	.param .b32 param1;
	st.param.b32 	[param1], %r42;
	.param .b32 param2;
	st.param.b32 	[param2], 0;
	call.uni 
	_Z18max_heapify_kernelPiii, 
	(
	param0, 
	param1, 
	param2
	);
	} // callseq 15
	add.s32 	%r45, %r127, 5;
	ld.global.u32 	%r46, [%rd1];
	mul.wide.u32 	%rd7, %r45, 4;
	add.s64 	%rd8, %rd1, %rd7;
	ld.global.u32 	%r47, [%rd8];
	st.global.u32 	[%rd1], %r47;
	st.global.u32 	[%rd8], %r46;
	{ // callseq 16, 0
	.param .b64 param0;
	st.param.b64 	[param0], %rd2;
	.param .b32 param1;
	st.param.b32 	[param1], %r45;
	.param .b32 param2;
	st.param.b32 	[param2], 0;
	call.uni 
	_Z18max_heapify_kernelPiii, 
	(
	param0, 
	param1, 
	param2
	);
	} // callseq 16
	add.s32 	%r48, %r127, 4;
	ld.global.u32 	%r49, [%rd1];
	mul.wide.u32 	%rd9, %r48, 4;
	add.s64 	%rd10, %rd1, %rd9;
	ld.global.u32 	%r50, [%rd10];
	st.global.u32 	[%rd1], %r50;
	st.global.u32 	[%rd10], %r49;
	{ // callseq 17, 0
	.param .b64 param0;
	st.param.b64 	[param0], %rd2;
	.param .b32 param1;
	st.param.b32 	[param1], %r48;
	.param .b32 param2;
	st.param.b32 	[param2], 0;
	call.uni 
	_Z18max_heapify_kernelPiii, 
	(
	param0, 
	param1, 
	param2
	);
	} // callseq 17
	add.s32 	%r51, %r127, 3;
	ld.global.u32 	%r52, [%rd1];
	mul.wide.u32 	%rd11, %r51, 4;
	add.s64 	%rd12, %rd1, %rd11;
	ld.global.u32 	%r53, [%rd12];
	st.global.u32 	[%rd1], %r53;
	st.global.u32 	[%rd12], %r52;
	{ // callseq 18, 0
	.param .b64 param0;
	st.param.b64 	[param0], %rd2;
	.param .b32 param1;
	st.param.b32 	[param1], %r51;
	.param .b32 param2;
	st.param.b32 	[param2], 0;
	call.uni 
	_Z18max_heapify_kernelPiii, 
	(
	param0, 
	param1, 
	param2
	);
	} // callseq 18
	add.s32 	%r54, %r127, 2;
	ld.global.u32 	%r55, [%rd1];
	mul.wide.u32 	%rd13, %r54, 4;
	add.s64 	%rd14, %rd1, %rd13;
	ld.global.u32 	%r56, [%rd14];
	st.global.u32 	[%rd1], %r56;
	st.global.u32 	[%rd14], %r55;
	{ // callseq 19, 0
	.param .b64 param0;
	st.param.b64 	[param0], %rd2;
	.param .b32 param1;
	st.param.b32 	[param1], %r54;
	.param .b32 param2;
	st.param.b32 	[param2], 0;
	call.uni 
	_Z18max_heapify_kernelPiii, 
	(
	param0, 
	param1, 
	param2
	);
	} // callseq 19
	add.s32 	%r57, %r127, 1;
	ld.global.u32 	%r58, [%rd1];
	mul.wide.u32 	%rd15, %r57, 4;
	add.s64 	%rd16, %rd1, %rd15;
	ld.global.u32 	%r59, [%rd16];
	st.global.u32 	[%rd1], %r59;
	st.global.u32 	[%rd16], %r58;
	{ // callseq 20, 0
	.param .b64 param0;
	st.param.b64 	[param0], %rd2;
	.param .b32 param1;
	st.param.b32 	[param1], %r57;
	.param .b32 param2;
	st.param.b32 	[param2], 0;
	call.uni 
	_Z18max_heapify_kernelPiii, 
	(
	param0, 
	param1, 
	param2
	);
	} // callseq 20
	add.s32 	%r60, %r127, -8;
	ld.global.u32 	%r61, [%rd1];
	mul.wide.u32 	%rd17, %r127, 4;
	add.s64 	%rd18, %rd1, %rd17;
	ld.global.u32 	%r62, [%rd18];
	st.global.u32 	[%rd1], %r62;
	st.global.u32 	[%rd18], %r61;
	{ // callseq 21, 0
	.param .b64 param0;
	st.param.b64 	[param0], %rd2;
	.param .b32 param1;
	st.param.b32 	[param1], %r127;
	.param .b32 param2;
	st.param.b32 	[param2], 0;
	call.uni 
	_Z18max_heapify_kernelPiii, 
	(
	param0, 
	param1, 
	param2
	);
	} // callseq 21
	add.s32 	%r63, %r127, -1;
	ld.global.u32 	%r64, [%rd1];
	mul.wide.u32 	%rd19, %r63, 4;
	add.s64 	%rd20, %rd1, %rd19;
	ld.global.u32 	%r65, [%rd20];
	st.global.u32 	[%rd1], %r65;
	st.global.u32 	[%rd20], %r64;
	{ // callseq 22, 0
	.param .b64 param0;
	st.param.b64 	[param0], %rd2;
	.param .b32 param1;
	st.param.b32 	[param1], %r63;
	.param .b32 param2;
	st.param.b32 	[param2], 0;
	call.uni 
	_Z18max_heapify_kernelPiii, 
	(
	param0, 
	param1, 
	param2
	);
	} // callseq 22
	add.s32 	%r66, %r127, -2;
	ld.global.u32 	%r67, [%rd1];
	mul.wide.u32 	%rd21, %r66, 4;
	add.s64 	%rd22, %rd1, %rd21;
	ld.global.u32 	%r68, [%rd22];
	st.global.u32 	[%rd1], %r68;
	st.global.u32 	[%rd22], %r67;
	{ // callseq 23, 0
	.param .b64 param0;
	st.param.b64 	[param0], %rd2;
	.param .b32 param1;
	st.param.b32 	[param1], %r66;
	.param .b32 param2;
	st.param.b32 	[param2], 0;
	call.uni 
	_Z18max_heapify_kernelPiii, 
	(
	param0, 
	param1, 
	param2
	);
	} // callseq 23
	add.s32 	%r69, %r127, -3;
	ld.global.u32 	%r70, [%rd1];
	mul.wide.u32 	%rd23, %r69, 4;
	add.s64 	%rd24, %rd1, %rd23;
	ld.global.u32 	%r71, [%rd24];
	st.global.u32 	[%rd1], %r71;
	st.global.u32 	[%rd24], %r70;
	{ // callseq 24, 0
	.param .b64 param0;
	st.param.b64 	[param0], %rd2;
	.param .b32 param1;
	st.param.b32 	[param1], %r69;
	.param .b32 param2;
	st.param.b32 	[param2], 0;
	call.uni 
	_Z18max_heapify_kernelPiii, 
	(
	param0, 
	param1, 
	param2
	);
	} // callseq 24
	add.s32 	%r72, %r127, -4;
	ld.global.u32 	%r73, [%rd1];
	mul.wide.u32 	%rd25, %r72, 4;
	add.s64 	%rd26, %rd1, %rd25;
	ld.global.u32 	%r74, [%rd26];
	st.global.u32 	[%rd1], %r74;
	st.global.u32 	[%rd26], %r73;
	{ // callseq 25, 0
	.param .b64 param0;
	st.param.b64 	[param0], %rd2;
	.param .b32 param1;
	st.param.b32 	[param1], %r72;
	.param .b32 param2;
	st.param.b32 	[param2], 0;
	call.uni 
	_Z18max_heapify_kernelPiii, 
	(
	param0, 
	param1, 
	param2
	);
	} // callseq 25
	add.s32 	%r75, %r127, -5;
	ld.global.u32 	%r76, [%rd1];
	mul.wide.u32 	%rd27, %r75, 4;
	add.s64 	%rd28, %rd1, %rd27;
	ld.global.u32 	%r77, [%rd28];
	st.global.u32 	[%rd1], %r77;
	st.global.u32 	[%rd28], %r76;
	{ // callseq 26, 0
	.param .b64 param0;
	st.param.b64 	[param0], %rd2;
	.param .b32 param1;
	st.param.b32 	[param1], %r75;
	.param .b32 param2;
	st.param.b32 	[param2], 0;
	call.uni 
	_Z18max_heapify_kernelPiii, 
	(
	param0, 
	param1, 
	param2
	);
	} // callseq 26
	add.s32 	%r78, %r127, -6;
	ld.global.u32 	%r79, [%rd1];
	mul.wide.u32 	%rd29, %r78, 4;
	add.s64 	%rd30, %rd1, %rd29;
	ld.global.u32 	%r80, [%rd30];
	st.global.u32 	[%rd1], %r80;
	st.global.u32 	[%rd30], %r79;
	{ // callseq 27, 0
	.param .b64 param0;
	st.param.b64 	[param0], %rd2;
	.param .b32 param1;
	st.param.b32 	[param1], %r78;
	.param .b32 param2;
	st.param.b32 	[param2], 0;
	call.uni 
	_Z18max_heapify_kernelPiii, 
	(
	param0, 
	param1, 
	param2
	);
	} // callseq 27
	add.s32 	%r81, %r127, -7;
	ld.global.u32 	%r82, [%rd1];
	mul.wide.u32 	%rd31, %r81, 4;
	add.s64 	%rd32, %rd1, %rd31;
	ld.global.u32 	%r83, [%rd32];
	st.global.u32 	[%rd1], %r83;
	st.global.u32 	[%rd32], %r82;
	{ // callseq 28, 0
	.param .b64 param0;
	st.param.b64 	[param0], %rd2;
	.param .b32 param1;
	st.param.b32 	[param1], %r81;
	.param .b32 param2;
	st.param.b32 	[param2], 0;
	call.uni 
	_Z18max_heapify_kernelPiii, 
	(
	param0, 
	param1, 
	param2
	);
	} // callseq 28
	ld.global.u32 	%r84, [%rd1];
	mul.wide.u32 	%rd33, %r60, 4;
	add.s64 	%rd34, %rd1, %rd33;
	ld.global.u32 	%r85, [%rd34];
	st.global.u32 	[%rd1], %r85;
	st.global.u32 	[%rd34], %r84;
	{ // callseq 29, 0
	.param .b64 param0;
	st.param.b64 	[param0], %rd2;
	.param .b32 param1;
	st.param.b32 	[param1], %r60;
	.param .b32 param2;
	st.param.b32 	[param2], 0;
	call.uni 
	_Z18max_heapify_kernelPiii, 
	(
	param0, 
	param1, 
	param2
	);
	} // callseq 29
	add.s32 	%r127, %r127, -16;
	add.s32 	%r126, %r126, 16;
	setp.ne.s32 	%p8, %r126, 0;
	@%p8 bra 	$L__BB8_10;
	add.s32 	%r129, %r127, 8;
$L__BB8_12:
	setp.eq.s32 	%p9, %r11, 0;
	@%p9 bra 	$L__BB8_21;
	and.b32  	%r22, %r33, 7;
	setp.lt.u32 	%p10, %r11, 8;
	@%p10 bra 	$L__BB8_15;
	add.s32 	%r86, %r129, -1;
	ld.global.u32 	%r87, [%rd1];
	mul.wide.u32 	%rd35, %r86, 4;
	add.s64 	%rd36, %rd1, %rd35;
	ld.global.u32 	%r88, [%rd36];
	st.global.u32 	[%rd1], %r88;
	st.global.u32 	[%rd36], %r87;
	{ // callseq 30, 0
	.param .b64 param0;
	st.param.b64 	[param0], %rd2;
	.param .b32 param1;
	st.param.b32 	[param1], %r86;
	.param .b32 param2;
	st.param.b32 	[param2], 0;
	call.uni 
	_Z18max_heapify_kernelPiii, 
	(
	param0, 
	param1, 
	param2
	);
	} // callseq 30
	add.s32 	%r89, %r129, -2;
	ld.global.u32 	%r90, [%rd1];
	mul.wide.u32 	%rd37, %r89, 4;
	add.s64 	%rd38, %rd1, %rd37;
	ld.global.u32 	%r91, [%rd38];
	st.global.u32 	[%rd1], %r91;
	st.global.u32 	[%rd38], %r90;
	{ // callseq 31, 0
	.param .b64 param0;
	st.param.b64 	[param0], %rd2;
	.param .b32 param1;
	st.param.b32 	[param1], %r89;
	.param .b32 param2;
	st.param.b32 	[param2], 0;
	call.uni 
	_Z18max_heapify_kernelPiii, 
	(
	param0, 
	param1, 
	param2
	);
	} // callseq 31
	add.s32 	%r92, %r129, -3;
	ld.global.u32 	%r93, [%rd1];
	mul.wide.u32 	%rd39, %r92, 4;
	add.s64 	%rd40, %rd1, %rd39;
	ld.global.u32 	%r94, [%rd40];
	st.global.u32 	[%rd1], %r94;
	st.global.u32 	[%rd40], %r93;
	{ // callseq 32, 0
	.param .b64 param0;
	st.param.b64 	[param0], %rd2;
	.param .b32 param1;
	st.param.b32 	[param1], %r92;
	.param .b32 param2;
	st.param.b32 	[param2], 0;
	call.uni 
	_Z18max_heapify_kernelPiii, 
	(
	param0, 
	param1, 
	param2
	);
	} // callseq 32
	add.s32 	%r95, %r129, -4;
	ld.global.u32 	%r96, [%rd1];
	mul.wide.u32 	%rd41, %r95, 4;
	add.s64 	%rd42, %rd1, %rd41;
	ld.global.u32 	%r97, [%rd42];
	st.global.u32 	[%rd1], %r97;
	st.global.u32 	[%rd42], %r96;
	{ // callseq 33, 0
	.param .b64 param0;
	st.param.b64 	[param0], %rd2;
	.param .b32 param1;
	st.param.b32 	[param1], %r95;
	.param .b32 param2;
	st.param.b32 	[param2], 0;
	call.uni 
	_Z18max_heapify_kernelPiii, 
	(
	param0, 
	param1, 
	param2
	);
	} // callseq 33
	add.s32 	%r98, %r129, -5;
	ld.global.u32 	%r99, [%rd1];
	mul.wide.u32 	%rd43, %r98, 4;
	add.s64 	%rd44, %rd1, %rd43;
	ld.global.u32 	%r100, [%rd44];
	st.global.u32 	[%rd1], %r100;
	st.global.u32 	[%rd44], %r99;
	{ // callseq 34, 0
	.param .b64 param0;
	st.param.b64 	[param0], %rd2;
	.param .b32 param1;
	st.param.b32 	[param1], %r98;
	.param .b32 param2;
	st.param.b32 	[param2], 0;
	call.uni 
	_Z18max_heapify_kernelPiii, 
	(
	param0, 
	param1, 
	param2
	);
	} // callseq 34
	add.s32 	%r101, %r129, -6;
	ld.global.u32 	%r102, [%rd1];
	mul.wide.u32 	%rd45, %r101, 4;
	add.s64 	%rd46, %rd1, %rd45;
	ld.global.u32 	%r103, [%rd46];
	st.global.u32 	[%rd1], %r103;
	st.global.u32 	[%rd46], %r102;
	{ // callseq 35, 0
	.param .b64 param0;
	st.param.b64 	[param0], %rd2;
	.param .b32 param1;
	st.param.b32 	[param1], %r101;
	.param .b32 param2;
	st.param.b32 	[param2], 0;
	call.uni 
	_Z18max_heapify_kernelPiii, 
	(
	param0, 
	param1, 
	param2
	);
	} // callseq 35
	add.s32 	%r104, %r129, -7;
	ld.global.u32 	%r105, [%rd1];
	mul.wide.u32 	%rd47, %r104, 4;
	add.s64 	%rd48, %rd1, %rd47;
	ld.global.u32 	%r106, [%rd48];
	st.global.u32 	[%rd1], %r106;
	st.global.u32 	[%rd48], %r105;
	{ // callseq 36, 0
	.param .b64 param0;
	st.param.b64 	[param0], %rd2;
	.param .b32 param1;
	st.param.b32 	[param1], %r104;
	.param .b32 param2;
	st.param.b32 	[param2], 0;
	call.uni 
	_Z18max_heapify_kernelPiii, 
	(
	param0, 
	param1, 
	param2
	);
	} // callseq 36
	add.s32 	%r129, %r129, -8;
	ld.global.u32 	%r107, [%rd1];
	mul.wide.u32 	%rd49, %r129, 4;
	add.s64 	%rd50, %rd1, %rd49;
	ld.global.u32 	%r108, [%rd50];
	st.global.u32 	[%rd1], %r108;
	st.global.u32 	[%rd50], %r107;
	{ // callseq 37, 0
	.param .b64 param0;
	st.param.b64 	[param0], %rd2;
	.param .b32 param1;
	st.param.b32 	[param1], %r129;
	.param .b32 param2;
	st.param.b32 	[param2], 0;
	call.uni 
	_Z18max_heapify_kernelPiii, 
	(
	param0, 
	param1, 
	param2
	);
	} // callseq 37
$L__BB8_15:
	setp.eq.s32 	%p11, %r22, 0;
	@%p11 bra 	$L__BB8_21;
	and.b32  	%r25, %r33, 3;
	setp.lt.u32 	%p12, %r22, 4;
	@%p12 bra 	$L__BB8_18;
	add.s32 	%r109, %r129, -1;
	ld.global.u32 	%r110, [%rd1];
	mul.wide.u32 	%rd51, %r109, 4;
	add.s64 	%rd52, %rd1, %rd51;
	ld.global.u32 	%r111, [%rd52];
	st.global.u32 	[%rd1], %r111;
	st.global.u32 	[%rd52], %r110;
	{ // callseq 38, 0
	.param .b64 param0;
	st.param.b64 	[param0], %rd2;
	.param .b32 param1;
	st.param.b32 	[param1], %r109;
	.param .b32 param2;
	st.param.b32 	[param2], 0;
	call.uni 
	_Z18max_heapify_kernelPiii, 
	(
	param0, 
	param1, 
	param2
	);
	} // callseq 38
	add.s32 	%r112, %r129, -2;
	ld.global.u32 	%r113, [%rd1];
	mul.wide.u32 	%rd53, %r112, 4;
	add.s64 	%rd54, %rd1, %rd53;
	ld.global.u32 	%r114, [%rd54];
	st.global.u32 	[%rd1], %r114;
	st.global.u32 	[%rd54], %r113;
	{ // callseq 39, 0
	.param .b64 param0;
	st.param.b64 	[param0], %rd2;
	.param .b32 param1;
	st.param.b32 	[param1], %r112;
	.param .b32 param2;
	st.param.b32 	[param2], 0;
	call.uni 
	_Z18max_heapify_kernelPiii, 
	(
	param0, 
	param1, 
	param2
	);
	} // callseq 39
	add.s32 	%r115, %r129, -3;
	ld.global.u32 	%r116, [%rd1];
	mul.wide.u32 	%rd55, %r115, 4;
	add.s64 	%rd56, %rd1, %rd55;
	ld.global.u32 	%r117, [%rd56];
	st.global.u32 	[%rd1], %r117;
	st.global.u32 	[%rd56], %r116;
	{ // callseq 40, 0
	.param .b64 param0;
	st.param.b64 	[param0], %rd2;
	.param .b32 param1;
	st.param.b32 	[param1], %r115;
	.param .b32 param2;
	st.param.b32 	[param2], 0;
	call.uni 
	_Z18max_heapify_kernelPiii, 
	(
	param0, 
	param1, 
	param2
	);
	} // callseq 40
	add.s32 	%r129, %r129, -4;
	ld.global.u32 	%r118, [%rd1];
	mul.wide.u32 	%rd57, %r129, 4;
	add.s64 	%rd58, %rd1, %rd57;
	ld.global.u32 	%r119, [%rd58];
	st.global.u32 	[%rd1], %r119;
	st.global.u32 	[%rd58], %r118;
	{ // callseq 41, 0
	.param .b64 param0;
	st.param.b64 	[param0], %rd2;
	.param .b32 param1;
	st.param.b32 	[param1], %r129;
	.param .b32 param2;
	st.param.b32 	[param2], 0;
	call.uni 
	_Z18max_heapify_kernelPiii, 
	(
	param0, 
	param1, 
	param2
	);
	} // callseq 41
$L__BB8_18:
	setp.eq.s32 	%p13, %r25, 0;
	@%p13 bra 	$L__BB8_21;
	neg.s32 	%r131, %r25;
$L__BB8_20:
	.pragma "nounroll";
	add.s32 	%r129, %r129, -1;
	ld.global.u32 	%r120, [%rd1];
	mul.wide.u32 	%rd59, %r129, 4;
	add.s64 	%rd60, %rd1, %rd59;
	ld.global.u32 	%r121, [%rd60];
	st.global.u32 	[%rd1], %r121;
	st.global.u32 	[%rd60], %r120;
	{ // callseq 42, 0
	.param .b64 param0;
	st.param.b64 	[param0], %rd2;
	.param .b32 param1;
	st.param.b32 	[param1], %r129;
	.param .b32 param2;
	st.param.b32 	[param2], 0;
	call.uni 
	_Z18max_heapify_kernelPiii, 
	(
	param0, 
	param1, 
	param2
	);
	} // callseq 42
	add.s32 	%r131, %r131, 1;
	setp.ne.s32 	%p14, %r131, 0;
	@%p14 bra 	$L__BB8_20;
$L__BB8_21:
	ret;

}


// ===== COMPILED SASS (sm_100) =====

	.target	sm_100

	.elftype	@"ET_EXEC"


//--------------------- .note.nv.tkinfo           --------------------------
	.section	.note.nv.tkinfo,"",@"SHT_NOTE"
	.sectionflags	@"SHF_NOTE_NV_TKINFO"
	.tkinfo
        /*0018*/ 	.word	0x00000002
        /*0030*/ 	.string	""
        /*0030*/ 	.string	"ptxas"
        /*0030*/ 	.string	"Cuda compilation tools, release 13.0, V13.0.88"
        /*0030*/ 	.string	"Build cuda_13.0.r13.0/compiler.36424714_0"
        /*0030*/ 	.string	"-arch sm_100 -m 64 "



//--------------------- .note.nv.cuinfo           --------------------------
	.section	.note.nv.cuinfo,"",@"SHT_NOTE"
	.sectionflags	@"SHF_NOTE_NV_CUINFO"
        /*0018*/ 	.short	0x0002
        /*001a*/ 	.short	0x0064
        /*001c*/ 	.short	0x0082
	.zero		2


//--------------------- .nv.info                  --------------------------
	.section	.nv.info,"",@"SHT_CUDA_INFO"
	.align	4


	//----- nvinfo : EIATTR_REGCOUNT
	.align		4
        /*0000*/ 	.byte	0x04, 0x2f
        /*0002*/ 	.short	(.L_1 - .L_0)
	.align		4
.L_0:
        /*0004*/ 	.word	index@(_Z18bubble_sort_kernelPii)
        /*0008*/ 	.word	0x0000000d


	//----- nvinfo : EIATTR_FRAME_SIZE
	.align		4
.L_1:
        /*000c*/ 	.byte	0x04, 0x11
        /*000e*/ 	.short	(.L_3 - .L_2)
	.align		4
.L_2:
        /*0010*/ 	.word	index@(_Z18bubble_sort_kernelPii)
        /*0014*/ 	.word	0x00000000


	//----- nvinfo : EIATTR_REGCOUNT
	.align		4
.L_3:
        /*0018*/ 	.byte	0x04, 0x2f
        /*001a*/ 	.short	(.L_5 - .L_4)
	.align		4
.L_4:
        /*001c*/ 	.word	index@(_Z21selection_sort_kernelPii)
        /*0020*/ 	.word	0x00000014


	//----- nvinfo : EIATTR_FRAME_SIZE
	.align		4
.L_5:
        /*0024*/ 	.byte	0x04, 0x11
        /*0026*/ 	.short	(.L_7 - .L_6)
	.align		4
.L_6:
        /*0028*/ 	.word	index@(_Z21selection_sort_kernelPii)
        /*002c*/ 	.word	0x00000000


	//----- nvinfo : EIATTR_REGCOUNT
	.align		4
.L_7:
        /*0030*/ 	.byte	0x04, 0x2f
        /*0032*/ 	.short	(.L_9 - .L_8)
	.align		4
.L_8:
        /*0034*/ 	.word	index@(_Z21insertion_sort_kernelPii)
        /*0038*/ 	.word	0x0000000e


	//----- nvinfo : EIATTR_FRAME_SIZE
	.align		4
.L_9:
        /*003c*/ 	.byte	0x04, 0x11
        /*003e*/ 	.short	(.L_11 - .L_10)
	.align		4
.L_10:
        /*0040*/ 	.word	index@(_Z21insertion_sort_kernelPii)
        /*0044*/ 	.word	0x00000000


	//----- nvinfo : EIATTR_REGCOUNT
	.align		4
.L_11:
        /*0048*/ 	.byte	0x04, 0x2f
        /*004a*/ 	.short	(.L_13 - .L_12)
	.align		4
.L_12:
        /*004c*/ 	.word	index@(_Z26parallel_quick_sort_kernelPii)
        /*0050*/ 	.word	0x0000001e


	//----- nvinfo : EIATTR_FRAME_SIZE
	.align		4
.L_13:
        /*0054*/ 	.byte	0x04, 0x11
        /*0056*/ 	.short	(.L_15 - .L_14)
	.align		4
.L_14:
        /*0058*/ 	.word	index@($_Z26parallel_quick_sort_kernelPii$_Z17quick_sort_kernelPiii)
        /*005c*/ 	.word	0x00000000


	//----- nvinfo : EIATTR_FRAME_SIZE
	.align		4
.L_15:
        /*0060*/ 	.byte	0x04, 0x11
        /*0062*/ 	.short	(.L_17 - .L_16)
	.align		4
.L_16:
        /*0064*/ 	.word	index@(_Z26parallel_quick_sort_kernelPii)
        /*0068*/ 	.word	0x00000000


	//----- nvinfo : EIATTR_REGCOUNT
	.align		4
.L_17:
        /*006c*/ 	.byte	0x04, 0x2f
        /*006e*/ 	.short	(.L_19 - .L_18)
	.align		4
.L_18:
        /*0070*/ 	.word	index@(_Z26parallel_merge_sort_kernelPii)
        /*0074*/ 	.word	0x00000028


	//----- nvinfo : EIATTR_FRAME_SIZE
	.align		4
.L_19:
        /*0078*/ 	.byte	0x04, 0x11
        /*007a*/ 	.short	(.L_21 - .L_20)
	.align		4
.L_20:
        /*007c*/ 	.word	index@($_Z26parallel_merge_sort_kernelPii$_Z17merge_sort_kernelPiii)
        /*0080*/ 	.word	0x00000000


	//----- nvinfo : EIATTR_FRAME_SIZE
	.align		4
.L_21:
        /*0084*/ 	.byte	0x04, 0x11
        /*0086*/ 	.short	(.L_23 - .L_22)
	.align		4
.L_22:
        /*0088*/ 	.word	index@(_Z26parallel_merge_sort_kernelPii)
        /*008c*/ 	.word	0x00000000


	//----- nvinfo : EIATTR_REGCOUNT
	.align		4
.L_23:
        /*0090*/ 	.byte	0x04, 0x2f
        /*0092*/ 	.short	(.L_25 - .L_24)
	.align		4
.L_24:
        /*0094*/ 	.word	index@(_Z25parallel_heap_sort_kernelPii)
        /*0098*/ 	.word	0x00000018


	//----- nvinfo : EIATTR_FRAME_SIZE
	.align		4
.L_25:
        /*009c*/ 	.byte	0x04, 0x11
        /*009e*/ 	.short	(.L_27 - .L_26)
	.align		4
.L_26:
        /*00a0*/ 	.word	index@($_Z25parallel_heap_sort_kernelPii$_Z18max_heapify_kernelPiii)
        /*00a4*/ 	.word	0x00000000


	//----- nvinfo : EIATTR_FRAME_SIZE
	.align		4
.L_27:
        /*00a8*/ 	.byte	0x04, 0x11
        /*00aa*/ 	.short	(.L_29 - .L_28)
	.align		4
.L_28:
        /*00ac*/ 	.word	index@(_Z25parallel_heap_sort_kernelPii)
        /*00b0*/ 	.word	0x00000000


	//----- nvinfo : EIATTR_MIN_STACK_SIZE
	.align		4
.L_29:
        /*00b4*/ 	.byte	0x04, 0x12
        /*00b6*/ 	.short	(.L_31 - .L_30)
	.align		4
.L_30:
        /*00b8*/ 	.word	index@(_Z25parallel_heap_sort_kernelPii)
        /*00bc*/ 	.word	0x00000000


	//----- nvinfo : EIATTR_MIN_STACK_SIZE
	.align		4
.L_31:
        /*00c0*/ 	.byte	0x04, 0x12
        /*00c2*/ 	.short	(.L_33 - .L_32)
	.align		4
.L_32:
        /*00c4*/ 	.word	index@(_Z26parallel_merge_sort_kernelPii)
        /*00c8*/ 	.word	0x00000000


	//----- nvinfo : EIATTR_MIN_STACK_SIZE
	.align		4
.L_33:
        /*00cc*/ 	.byte	0x04, 0x12
        /*00ce*/ 	.short	(.L_35 - .L_34)
	.align		4
.L_34:
        /*00d0*/ 	.word	index@(_Z26parallel_quick_sort_kernelPii)
        /*00d4*/ 	.word	0x00000000


	//----- nvinfo : EIATTR_MIN_STACK_SIZE
	.align		4
.L_35:
        /*00d8*/ 	.byte	0x04, 0x12
        /*00da*/ 	.short	(.L_37 - .L_36)
	.align		4
.L_36:
        /*00dc*/ 	.word	index@(_Z21insertion_sort_kernelPii)
        /*00e0*/ 	.word	0x00000000


	//----- nvinfo : EIATTR_MIN_STACK_SIZE
	.align		4
.L_37:
        /*00e4*/ 	.byte	0x04, 0x12
        /*00e6*/ 	.short	(.L_39 - .L_38)
	.align		4
.L_38:
        /*00e8*/ 	.word	index@(_Z21selection_sort_kernelPii)
        /*00ec*/ 	.word	0x00000000


	//----- nvinfo : EIATTR_MIN_STACK_SIZE
	.align		4
.L_39:
        /*00f0*/ 	.byte	0x04, 0x12
        /*00f2*/ 	.short	(.L_41 - .L_40)
	.align		4
.L_40:
        /*00f4*/ 	.word	index@(_Z18bubble_sort_kernelPii)
        /*00f8*/ 	.word	0x00000000
.L_41:


//--------------------- .nv.compat                --------------------------
	.section	.nv.compat,"",@"SHT_CUDA_COMPAT_INFO"
	.align	4
        /*0000*/ 	.byte	0x02, 0x09, 0x00, 0x00, 0x02, 0x02, 0x01, 0x00, 0x02, 0x05, 0x05, 0x00, 0x03, 0x07, 0x01, 0x01
        /*0010*/ 	.byte	0x02, 0x03, 0x00, 0x00, 0x02, 0x06, 0x01, 0x00, 0x04, 0x0b, 0x08, 0x00, 0x09, 0x00, 0x00, 0x00
        /*0020*/ 	.byte	0x00, 0x00, 0x00, 0x00


//--------------------- .nv.info._Z25parallel_heap_sort_kernelPii --------------------------
	.section	.nv.info._Z25parallel_heap_sort_kernelPii,"",@"SHT_CUDA_INFO"
	.sectionflags	@""
	.align	4


	//----- nvinfo : EIATTR_CUDA_API_VERSION
	.align		4
        /*0000*/ 	.byte	0x04, 0x37
        /*0002*/ 	.short	(.L_43 - .L_42)
.L_42:
        /*0004*/ 	.word	0x00000082


	//----- nvinfo : EIATTR_KPARAM_INFO
	.align		4
.L_43:
        /*0008*/ 	.byte	0x04, 0x17
        /*000a*/ 	.short	(.L_45 - .L_44)
.L_44:
        /*000c*/ 	.word	0x00000000
        /*0010*/ 	.short	0x0001
        /*0012*/ 	.short	0x0008
        /*0014*/ 	.byte	0x00, 0xf0, 0x11, 0x00


	//----- nvinfo : EIATTR_KPARAM_INFO
	.align		4
.L_45:
        /*0018*/ 	.byte	0x04, 0x17
        /*001a*/ 	.short	(.L_47 - .L_46)
.L_46:
        /*001c*/ 	.word	0x00000000
        /*0020*/ 	.short	0x0000
        /*0022*/ 	.short	0x0000
        /*0024*/ 	.byte	0x00, 0xf5, 0x21, 0x00


	//----- nvinfo : EIATTR_SPARSE_MMA_MASK
	.align		4
.L_47:
        /*0028*/ 	.byte	0x03, 0x50
        /*002a*/ 	.short	0x0000


	//----- nvinfo : EIATTR_MAXREG_COUNT
	.align		4
        /*002c*/ 	.byte	0x03, 0x1b
        /*002e*/ 	.short	0x00ff


	//----- nvinfo : EIATTR_MERCURY_ISA_VERSION
	.align		4
        /*0030*/ 	.byte	0x03, 0x5f
        /*0032*/ 	.short	0x0101


	//----- nvinfo : EIATTR_VRC_CTA_INIT_COUNT
	.align		4
        /*0034*/ 	.byte	0x02, 0x4a
	.zero		1
	.zero		1


	//----- nvinfo : EIATTR_EXIT_INSTR_OFFSETS
	.align		4
        /*0038*/ 	.byte	0x04, 0x1c
        /*003a*/ 	.short	(.L_49 - .L_48)


	//   ....[0]....
.L_48:
        /*003c*/ 	.word	0x000002c0


	//   ....[1]....
        /*0040*/ 	.word	0x00000dd0


	//   ....[2]....
        /*0044*/ 	.word	0x000013c0


	//   ....[3]....
        /*0048*/ 	.word	0x000016f0


	//   ....[4]....
        /*004c*/ 	.word	0x00001800


	//----- nvinfo : EIATTR_CRS_STACK_SIZE
	.align		4
.L_49:
        /*0050*/ 	.byte	0x04, 0x1e
        /*0052*/ 	.short	(.L_51 - .L_50)
.L_50:
        /*0054*/ 	.word	0x00000000


	//----- nvinfo : EIATTR_CBANK_PARAM_SIZE
	.align		4
.L_51:
        /*0058*/ 	.byte	0x03, 0x19
        /*005a*/ 	.short	0x000c


	//----- nvinfo : EIATTR_PARAM_CBANK
	.align		4
        /*005c*/ 	.byte	0x04, 0x0a
        /*005e*/ 	.short	(.L_53 - .L_52)
	.align		4
.L_52:
        /*0060*/ 	.word	index@(.nv.constant0._Z25parallel_heap_sort_kernelPii)
        /*0064*/ 	.short	0x0380
        /*0066*/ 	.short	0x000c


	//----- nvinfo : EIATTR_SW_WAR
	.align		4
.L_53:
        /*0068*/ 	.byte	0x04, 0x36
        /*006a*/ 	.short	(.L_55 - .L_54)
.L_54:
        /*006c*/ 	.word	0x00000008
.L_55:


//--------------------- .nv.info._Z26parallel_merge_sort_kernelPii --------------------------
	.section	.nv.info._Z26parallel_merge_sort_kernelPii,"",@"SHT_CUDA_INFO"
	.sectionflags	@""
	.align	4


	//----- nvinfo : EIATTR_CUDA_API_VERSION
	.align		4
        /*0000*/ 	.byte	0x04, 0x37
        /*0002*/ 	.short	(.L_57 - .L_56)
.L_56:
        /*0004*/ 	.word	0x00000082


	//----- nvinfo : EIATTR_KPARAM_INFO
	.align		4
.L_57:
        /*0008*/ 	.byte	0x04, 0x17
        /*000a*/ 	.short	(.L_59 - .L_58)
.L_58:
        /*000c*/ 	.word	0x00000000
        /*0010*/ 	.short	0x0001
        /*0012*/ 	.short	0x0008
        /*0014*/ 	.byte	0x00, 0xf0, 0x11, 0x00


	//----- nvinfo : EIATTR_KPARAM_INFO
	.align		4
.L_59:
        /*0018*/ 	.byte	0x04, 0x17
        /*001a*/ 	.short	(.L_61 - .L_60)
.L_60:
        /*001c*/ 	.word	0x00000000
        /*0020*/ 	.short	0x0000
        /*0022*/ 	.short	0x0000
        /*0024*/ 	.byte	0x00, 0xf5, 0x21, 0x00


	//----- nvinfo : EIATTR_SPARSE_MMA_MASK
	.align		4
.L_61:
        /*0028*/ 	.byte	0x03, 0x50
        /*002a*/ 	.short	0x0000


	//----- nvinfo : EIATTR_MAXREG_COUNT
	.align		4
        /*002c*/ 	.byte	0x03, 0x1b
        /*002e*/ 	.short	0x00ff


	//----- nvinfo : EIATTR_EXTERNS
	.align		4
        /*0030*/ 	.byte	0x04, 0x0f
        /*0032*/ 	.short	(.L_63 - .L_62)


	//   ....[0]....
	.align		4
.L_62:
        /*0034*/ 	.word	index@(malloc)


	//   ....[1]....
	.align		4
        /*0038*/ 	.word	index@(free)


	//----- nvinfo : EIATTR_MERCURY_ISA_VERSION
	.align		4
.L_63:
        /*003c*/ 	.byte	0x03, 0x5f
        /*003e*/ 	.short	0x0101


	//----- nvinfo : EIATTR_VRC_CTA_INIT_COUNT
	.align		4
        /*0040*/ 	.byte	0x02, 0x4a
	.zero		1
	.zero		1


	//----- nvinfo : EIATTR_SYSCALL_OFFSETS
	.align		4
        /*0044*/ 	.byte	0x04, 0x46
        /*0046*/ 	.short	(.L_65 - .L_64)


	//   ....[0]....
.L_64:
        /*0048*/ 	.word	0x00000400


	//   ....[1]....
        /*004c*/ 	.word	0x00000480


	//   ....[2]....
        /*0050*/ 	.word	0x000015f0


	//   ....[3]....
        /*0054*/ 	.word	0x00001640


	//----- nvinfo : EIATTR_EXIT_INSTR_OFFSETS
	.align		4
.L_65:
        /*0058*/ 	.byte	0x04, 0x1c
        /*005a*/ 	.short	(.L_67 - .L_66)


	//   ....[0]....
.L_66:
        /*005c*/ 	.word	0x000000b0


	//----- nvinfo : EIATTR_CRS_STACK_SIZE
	.align		4
.L_67:
        /*0060*/ 	.byte	0x04, 0x1e
        /*0062*/ 	.short	(.L_69 - .L_68)
.L_68:
        /*0064*/ 	.word	0x00000000


	//----- nvinfo : EIATTR_CBANK_PARAM_SIZE
	.align		4
.L_69:
        /*0068*/ 	.byte	0x03, 0x19
        /*006a*/ 	.short	0x000c


	//----- nvinfo : EIATTR_PARAM_CBANK
	.align		4
        /*006c*/ 	.byte	0x04, 0x0a
        /*006e*/ 	.short	(.L_71 - .L_70)
	.align		4
.L_70:
        /*0070*/ 	.word	index@(.nv.constant0._Z26parallel_merge_sort_kernelPii)
        /*0074*/ 	.short	0x0380
        /*0076*/ 	.short	0x000c


	//----- nvinfo : EIATTR_SW_WAR
	.align		4
.L_71:
        /*0078*/ 	.byte	0x04, 0x36
        /*007a*/ 	.short	(.L_73 - .L_72)
.L_72:
        /*007c*/ 	.word	0x00000008
.L_73:


//--------------------- .nv.info._Z26parallel_quick_sort_kernelPii --------------------------
	.section	.nv.info._Z26parallel_quick_sort_kernelPii,"",@"SHT_CUDA_INFO"
	.sectionflags	@""
	.align	4


	//----- nvinfo : EIATTR_CUDA_API_VERSION
	.align		4
        /*0000*/ 	.byte	0x04, 0x37
        /*0002*/ 	.short	(.L_75 - .L_74)
.L_74:
        /*0004*/ 	.word	0x00000082


	//----- nvinfo : EIATTR_KPARAM_INFO
	.align		4
.L_75:
        /*0008*/ 	.byte	0x04, 0x17
        /*000a*/ 	.short	(.L_77 - .L_76)
.L_76:
        /*000c*/ 	.word	0x00000000
        /*0010*/ 	.short	0x0001
        /*0012*/ 	.short	0x0008
        /*0014*/ 	.byte	0x00, 0xf0, 0x11, 0x00


	//----- nvinfo : EIATTR_KPARAM_INFO
	.align		4
.L_77:
        /*0018*/ 	.byte	0x04, 0x17
        /*001a*/ 	.short	(.L_79 - .L_78)
.L_78:
        /*001c*/ 	.word	0x00000000
        /*0020*/ 	.short	0x0000
        /*0022*/ 	.short	0x0000
        /*0024*/ 	.byte	0x00, 0xf5, 0x21, 0x00


	//----- nvinfo : EIATTR_SPARSE_MMA_MASK
	.align		4
.L_79:
        /*0028*/ 	.byte	0x03, 0x50
        /*002a*/ 	.short	0x0000


	//----- nvinfo : EIATTR_MAXREG_COUNT
	.align		4
        /*002c*/ 	.byte	0x03, 0x1b
        /*002e*/ 	.short	0x00ff


	//----- nvinfo : EIATTR_MERCURY_ISA_VERSION
	.align		4
        /*0030*/ 	.byte	0x03, 0x5f
        /*0032*/ 	.short	0x0101


	//----- nvinfo : EIATTR_VRC_CTA_INIT_COUNT
	.align		4
        /*0034*/ 	.byte	0x02, 0x4a
	.zero		1
	.zero		1


	//----- nvinfo : EIATTR_EXIT_INSTR_OFFSETS
	.align		4
        /*0038*/ 	.byte	0x04, 0x1c
        /*003a*/ 	.short	(.L_81 - .L_80)


	//   ....[0]....
.L_80:
        /*003c*/ 	.word	0x000000b0


	//----- nvinfo : EIATTR_CRS_STACK_SIZE
	.align		4
.L_81:
        /*0040*/ 	.byte	0x04, 0x1e
        /*0042*/ 	.short	(.L_83 - .L_82)
.L_82:
        /*0044*/ 	.word	0x00000000


	//----- nvinfo : EIATTR_CBANK_PARAM_SIZE
	.align		4
.L_83:
        /*0048*/ 	.byte	0x03, 0x19
        /*004a*/ 	.short	0x000c


	//----- nvinfo : EIATTR_PARAM_CBANK
	.align		4
        /*004c*/ 	.byte	0x04, 0x0a
        /*004e*/ 	.short	(.L_85 - .L_84)
	.align		4
.L_84:
        /*0050*/ 	.word	index@(.nv.constant0._Z26parallel_quick_sort_kernelPii)
        /*0054*/ 	.short	0x0380
        /*0056*/ 	.short	0x000c


	//----- nvinfo : EIATTR_SW_WAR
	.align		4
.L_85:
        /*0058*/ 	.byte	0x04, 0x36
        /*005a*/ 	.short	(.L_87 - .L_86)
.L_86:
        /*005c*/ 	.word	0x00000008
.L_87:


//--------------------- .nv.info._Z21insertion_sort_kernelPii --------------------------
	.section	.nv.info._Z21insertion_sort_kernelPii,"",@"SHT_CUDA_INFO"
	.sectionflags	@""
	.align	4


	//----- nvinfo : EIATTR_CUDA_API_VERSION
	.align		4
        /*0000*/ 	.byte	0x04, 0x37
        /*0002*/ 	.short	(.L_89 - .L_88)
.L_88:
        /*0004*/ 	.word	0x00000082


	//----- nvinfo : EIATTR_KPARAM_INFO
	.align		4
.L_89:
        /*0008*/ 	.byte	0x04, 0x17
        /*000a*/ 	.short	(.L_91 - .L_90)
.L_90:
        /*000c*/ 	.word	0x00000000
        /*0010*/ 	.short	0x0001
        /*0012*/ 	.short	0x0008
        /*0014*/ 	.byte	0x00, 0xf0, 0x11, 0x00


	//----- nvinfo : EIATTR_KPARAM_INFO
	.align		4
.L_91:
        /*0018*/ 	.byte	0x04, 0x17
        /*001a*/ 	.short	(.L_93 - .L_92)
.L_92:
        /*001c*/ 	.word	0x00000000
        /*0020*/ 	.short	0x0000
        /*0022*/ 	.short	0x0000
        /*0024*/ 	.byte	0x00, 0xf5, 0x21, 0x00


	//----- nvinfo : EIATTR_SPARSE_MMA_MASK
	.align		4
.L_93:
        /*0028*/ 	.byte	0x03, 0x50
        /*002a*/ 	.short	0x0000


	//----- nvinfo : EIATTR_MAXREG_COUNT
	.align		4
        /*002c*/ 	.byte	0x03, 0x1b
        /*002e*/ 	.short	0x00ff


	//----- nvinfo : EIATTR_MERCURY_ISA_VERSION
	.align		4
        /*0030*/ 	.byte	0x03, 0x5f
        /*0032*/ 	.short	0x0101


	//----- nvinfo : EIATTR_VRC_CTA_INIT_COUNT
	.align		4
        /*0034*/ 	.byte	0x02, 0x4a
	.zero		1
	.zero		1


	//----- nvinfo : EIATTR_EXIT_INSTR_OFFSETS
	.align		4
        /*0038*/ 	.byte	0x04, 0x1c
        /*003a*/ 	.short	(.L_95 - .L_94)


	//   ....[0]....
.L_94:
        /*003c*/ 	.word	0x00000050


	//   ....[1]....
        /*0040*/ 	.word	0x000001a0


	//----- nvinfo : EIATTR_CRS_STACK_SIZE
	.align		4
.L_95:
        /*0044*/ 	.byte	0x04, 0x1e
        /*0046*/ 	.short	(.L_97 - .L_96)
.L_96:
        /*0048*/ 	.word	0x00000000


	//----- nvinfo : EIATTR_CBANK_PARAM_SIZE
	.align		4
.L_97:
        /*004c*/ 	.byte	0x03, 0x19
        /*004e*/ 	.short	0x000c


	//----- nvinfo : EIATTR_PARAM_CBANK
	.align		4
        /*0050*/ 	.byte	0x04, 0x0a
        /*0052*/ 	.short	(.L_99 - .L_98)
	.align		4
.L_98:
        /*0054*/ 	.word	index@(.nv.constant0._Z21insertion_sort_kernelPii)
        /*0058*/ 	.short	0x0380
        /*005a*/ 	.short	0x000c


	//----- nvinfo : EIATTR_SW_WAR
	.align		4
.L_99:
        /*005c*/ 	.byte	0x04, 0x36
        /*005e*/ 	.short	(.L_101 - .L_100)
.L_100:
        /*0060*/ 	.word	0x00000008
.L_101:


//--------------------- .nv.info._Z21selection_sort_kernelPii --------------------------
	.section	.nv.info._Z21selection_sort_kernelPii,"",@"SHT_CUDA_INFO"
	.sectionflags	@""
	.align	4


	//----- nvinfo : EIATTR_CUDA_API_VERSION
	.align		4
        /*0000*/ 	.byte	0x04, 0x37
        /*0002*/ 	.short	(.L_103 - .L_102)
.L_102:
        /*0004*/ 	.word	0x00000082


	//----- nvinfo : EIATTR_KPARAM_INFO
	.align		4
.L_103:
        /*0008*/ 	.byte	0x04, 0x17
        /*000a*/ 	.short	(.L_105 - .L_104)
.L_104:
        /*000c*/ 	.word	0x00000000
        /*0010*/ 	.short	0x0001
        /*0012*/ 	.short	0x0008
        /*0014*/ 	.byte	0x00, 0xf0, 0x11, 0x00


	//----- nvinfo : EIATTR_KPARAM_INFO
	.align		4
.L_105:
        /*0018*/ 	.byte	0x04, 0x17
        /*001a*/ 	.short	(.L_107 - .L_106)
.L_106:
        /*001c*/ 	.word	0x00000000
        /*0020*/ 	.short	0x0000
        /*0022*/ 	.short	0x0000
        /*0024*/ 	.byte	0x00, 0xf5, 0x21, 0x00


	//----- nvinfo : EIATTR_SPARSE_MMA_MASK
	.align		4
.L_107:
        /*0028*/ 	.byte	0x03, 0x50
        /*002a*/ 	.short	0x0000


	//----- nvinfo : EIATTR_MAXREG_COUNT
	.align		4
        /*002c*/ 	.byte	0x03, 0x1b
        /*002e*/ 	.short	0x00ff


	//----- nvinfo : EIATTR_MERCURY_ISA_VERSION
	.align		4
        /*0030*/ 	.byte	0x03, 0x5f
        /*0032*/ 	.short	0x0101


	//----- nvinfo : EIATTR_VRC_CTA_INIT_COUNT
	.align		4
        /*0034*/ 	.byte	0x02, 0x4a
	.zero		1
	.zero		1


	//----- nvinfo : EIATTR_EXIT_INSTR_OFFSETS
	.align		4
        /*0038*/ 	.byte	0x04, 0x1c
        /*003a*/ 	.short	(.L_109 - .L_108)


	//   ....[0]....
.L_108:
        /*003c*/ 	.word	0x00000050


	//   ....[1]....
        /*0040*/ 	.word	0x00000df0


	//----- nvinfo : EIATTR_CRS_STACK_SIZE
	.align		4
.L_109:
        /*0044*/ 	.byte	0x04, 0x1e
        /*0046*/ 	.short	(.L_111 - .L_110)
.L_110:
        /*0048*/ 	.word	0x00000000


	//----- nvinfo : EIATTR_CBANK_PARAM_SIZE
	.align		4
.L_111:
        /*004c*/ 	.byte	0x03, 0x19
        /*004e*/ 	.short	0x000c


	//----- nvinfo : EIATTR_PARAM_CBANK
	.align		4
        /*0050*/ 	.byte	0x04, 0x0a
        /*0052*/ 	.short	(.L_113 - .L_112)
	.align		4
.L_112:
        /*0054*/ 	.word	index@(.nv.constant0._Z21selection_sort_kernelPii)
        /*0058*/ 	.short	0x0380
        /*005a*/ 	.short	0x000c


	//----- nvinfo : EIATTR_SW_WAR
	.align		4
.L_113:
        /*005c*/ 	.byte	0x04, 0x36
        /*005e*/ 	.short	(.L_115 - .L_114)
.L_114:
        /*0060*/ 	.word	0x00000008
.L_115:


//--------------------- .nv.info._Z18bubble_sort_kernelPii --------------------------
	.section	.nv.info._Z18bubble_sort_kernelPii,"",@"SHT_CUDA_INFO"
	.sectionflags	@""
	.align	4


	//----- nvinfo : EIATTR_CUDA_API_VERSION
	.align		4
        /*0000*/ 	.byte	0x04, 0x37
        /*0002*/ 	.short	(.L_117 - .L_116)
.L_116:
        /*0004*/ 	.word	0x00000082


	//----- nvinfo : EIATTR_KPARAM_INFO
	.align		4
.L_117:
        /*0008*/ 	.byte	0x04, 0x17
        /*000a*/ 	.short	(.L_119 - .L_118)
.L_118:
        /*000c*/ 	.word	0x00000000
        /*0010*/ 	.short	0x0001
        /*0012*/ 	.short	0x0008
        /*0014*/ 	.byte	0x00, 0xf0, 0x11, 0x00


	//----- nvinfo : EIATTR_KPARAM_INFO
	.align		4
.L_119:
        /*0018*/ 	.byte	0x04, 0x17
        /*001a*/ 	.short	(.L_121 - .L_120)
.L_120:
        /*001c*/ 	.word	0x00000000
        /*0020*/ 	.short	0x0000
        /*0022*/ 	.short	0x0000
        /*0024*/ 	.byte	0x00, 0xf5, 0x21, 0x00


	//----- nvinfo : EIATTR_SPARSE_MMA_MASK
	.align		4
.L_121:
        /*0028*/ 	.byte	0x03, 0x50
        /*002a*/ 	.short	0x0000


	//----- nvinfo : EIATTR_MAXREG_COUNT
	.align		4
        /*002c*/ 	.byte	0x03, 0x1b
        /*002e*/ 	.short	0x00ff


	//----- nvinfo : EIATTR_MERCURY_ISA_VERSION
	.align		4
        /*0030*/ 	.byte	0x03, 0x5f
        /*0032*/ 	.short	0x0101


	//----- nvinfo : EIATTR_VRC_CTA_INIT_COUNT
	.align		4
        /*0034*/ 	.byte	0x02, 0x4a
	.zero		1
	.zero		1


	//----- nvinfo : EIATTR_EXIT_INSTR_OFFSETS
	.align		4
        /*0038*/ 	.byte	0x04, 0x1c
        /*003a*/ 	.short	(.L_123 - .L_122)


	//   ....[0]....
.L_122:
        /*003c*/ 	.word	0x00000040


	//   ....[1]....
        /*0040*/ 	.word	0x00000060


	//   ....[2]....
        /*0044*/ 	.word	0x000003e0


	//   ....[3]....
        /*0048*/ 	.word	0x000004f0


	//----- nvinfo : EIATTR_CRS_STACK_SIZE
	.align		4
.L_123:
        /*004c*/ 	.byte	0x04, 0x1e
        /*004e*/ 	.short	(.L_125 - .L_124)
.L_124:
        /*0050*/ 	.word	0x00000000


	//----- nvinfo : EIATTR_CBANK_PARAM_SIZE
	.align		4
.L_125:
        /*0054*/ 	.byte	0x03, 0x19
        /*0056*/ 	.short	0x000c


	//----- nvinfo : EIATTR_PARAM_CBANK
	.align		4
        /*0058*/ 	.byte	0x04, 0x0a
        /*005a*/ 	.short	(.L_127 - .L_126)
	.align		4
.L_126:
        /*005c*/ 	.word	index@(.nv.constant0._Z18bubble_sort_kernelPii)
        /*0060*/ 	.short	0x0380
        /*0062*/ 	.short	0x000c


	//----- nvinfo : EIATTR_SW_WAR
	.align		4
.L_127:
        /*0064*/ 	.byte	0x04, 0x36
        /*0066*/ 	.short	(.L_129 - .L_128)
.L_128:
        /*0068*/ 	.word	0x00000008
.L_129:


//--------------------- .nv.callgraph             --------------------------
	.section	.nv.callgraph,"",@"SHT_CUDA_CALLGRAPH"
	.align	4
	.sectionentsize	8
	.align		4
        /*0000*/ 	.word	0x00000000
	.align		4
        /*0004*/ 	.word	0xffffffff
	.align		4
        /*0008*/ 	.word	index@(_Z26parallel_merge_sort_kernelPii)
	.align		4
        /*000c*/ 	.word	index@(free)
	.align		4
        /*0010*/ 	.word	index@(_Z26parallel_merge_sort_kernelPii)
	.align		4
        /*0014*/ 	.word	index@(malloc)
	.align		4
        /*0018*/ 	.word	0x00000000
	.align		4
        /*001c*/ 	.word	0xfffffffe
	.align		4
        /*0020*/ 	.word	0x00000000
	.align		4
        /*0024*/ 	.word	0xfffffffd
	.align		4
        /*0028*/ 	.word	0x00000000
	.align		4
        /*002c*/ 	.word	0xfffffffc


//--------------------- .nv.constant4             --------------------------
	.section	.nv.constant4,"a",@progbits
	.align	8
	.align		8
.nv.constant4:
        /*0000*/ 	.dword	malloc
	.align		8
        /*0008*/ 	.dword	free


//--------------------- .text._Z25parallel_heap_sort_kernelPii --------------------------
	.section	.text._Z25parallel_heap_sort_kernelPii,"ax",@progbits
	.align	128
        .global         _Z25parallel_heap_sort_kernelPii
        .type           _Z25parallel_heap_sort_kernelPii,@function
        .size           _Z25parallel_heap_sort_kernelPii,(.L_x_82 - _Z25parallel_heap_sort_kernelPii)
        .other          _Z25parallel_heap_sort_kernelPii,@"STO_CUDA_ENTRY STV_DEFAULT"
_Z25parallel_heap_sort_kernelPii:
.text._Z25parallel_heap_sort_kernelPii:
[----:B------:R-:W-:Y:S01]  /*0000*/  LDC R1, c[0x0][0x37c] ;  /* 0x0000df00ff017b82 */ /* 0x000fe20000000800 */
[----:B------:R-:W0:Y:S01]  /*0010*/  LDCU UR6, c[0x0][0x388] ;  /* 0x00007100ff0677ac */ /* 0x000e220008000800 */
[----:B------:R-:W1:Y:S01]  /*0020*/  LDCU.64 UR12, c[0x0][0x380] ;  /* 0x00007000ff0c77ac */ /* 0x000e620008000a00 */
[----:B0-----:R-:W-:-:S09]  /*0030*/  UISETP.GE.AND UP0, UPT, UR6, 0x2, UPT ;  /* 0x000000020600788c */ /* 0x001fd2000bf06270 */
[----:B-1----:R-:W-:Y:S05]  /*0040*/  BRA.U !UP0, `(.L_x_0) ;  /* 0x0000000108947547 */ /* 0x002fea000b800000 */
[----:B------:R-:W-:-:S04]  /*0050*/  USHF.R.U32.HI UR6, URZ, 0x1, UR6 ;  /* 0x00000001ff067899 */ /* 0x000fc80008011606 */
[----:B------:R-:W-:Y:S02]  /*0060*/  ULOP3.LUT UP0, UR4, UR6, 0x3, URZ, 0xc0, !UPT ;  /* 0x0000000306047892 */ /* 0x000fe4000f80c0ff */
[----:B------:R-:W-:-:S07]  /*0070*/  UIADD3 UR5, UPT, UPT, UR6, -0x1, URZ ;  /* 0xffffffff06057890 */ /* 0x000fce000fffe0ff */
[----:B------:R-:W-:Y:S05]  /*0080*/  BRA.U !UP0, `(.L_x_1) ;  /* 0x00000001082c7547 */ /* 0x000fea000b800000 */
[----:B------:R-:W-:-:S03]  /*0090*/  UIADD3 UR7, UPT, UPT, -UR4, URZ, URZ ;  /* 0x000000ff04077290 */ /* 0x000fc6000fffe1ff */
[----:B------:R-:W-:-:S09]  /*00a0*/  UMOV UR4, UR5 ;  /* 0x0000000500047c82 */ /* 0x000fd20008000000 */
.L_x_2:
[----:B------:R-:W0:Y:S01]  /*00b0*/  LDCU UR6, c[0x0][0x388] ;  /* 0x00007100ff0677ac */ /* 0x000e220008000800 */
[----:B------:R-:W-:-:S04]  /*00c0*/  UIADD3 UR7, UPT, UPT, UR7, 0x1, URZ ;  /* 0x0000000107077890 */ /* 0x000fc8000fffe0ff */
[----:B------:R-:W-:Y:S01]  /*00d0*/  UISETP.NE.AND UP0, UPT, UR7, URZ, UPT ;  /* 0x000000ff0700728c */ /* 0x000fe2000bf05270 */
[----:B0-----:R-:W-:Y:S01]  /*00e0*/  IMAD.U32 R9, RZ, RZ, UR6 ;  /* 0x00000006ff097e24 */ /* 0x001fe2000f8e00ff */
[----:B------:R-:W-:Y:S01]  /*00f0*/  UMOV UR6, UR4 ;  /* 0x0000000400067c82 */ /* 0x000fe20008000000 */
[----:B------:R-:W-:-:S08]  /*0100*/  MOV R8, 0x120 ;  /* 0x0000012000087802 */ /* 0x000fd00000000f00 */
[----:B------:R-:W-:Y:S05]  /*0110*/  CALL.REL.NOINC `($_Z25parallel_heap_sort_kernelPii$_Z18max_heapify_kernelPiii) ;  /* 0x0000001400bc7944 */ /* 0x000fea0003c00000 */
[----:B------:R-:W-:Y:S01]  /*0120*/  UIADD3 UR4, UPT, UPT, UR6, -0x1, URZ ;  /* 0xffffffff06047890 */ /* 0x000fe2000fffe0ff */
[----:B------:R-:W-:Y:S11]  /*0130*/  BRA.U UP0, `(.L_x_2) ;  /* 0xfffffffd00dc7547 */ /* 0x000ff6000b83ffff */
.L_x_1:
[----:B------:R-:W-:-:S09]  /*0140*/  UISETP.GE.U32.AND UP0, UPT, UR5, 0x3, UPT ;  /* 0x000000030500788c */ /* 0x000fd2000bf06070 */
[----:B------:R-:W-:Y:S05]  /*0150*/  BRA.U !UP0, `(.L_x_0) ;  /* 0x0000000108507547 */ /* 0x000fea000b800000 */
[----:B------:R-:W-:-:S12]  /*0160*/  UIADD3 UR5, UPT, UPT, UR6, 0x4, URZ ;  /* 0x0000000406057890 */ /* 0x000fd8000fffe0ff */
.L_x_3:
[----:B------:R-:W0:Y:S01]  /*0170*/  LDC R9, c[0x0][0x388] ;  /* 0x0000e200ff097b82 */ /* 0x000e220000000800 */
[----:B------:R-:W-:Y:S01]  /*0180*/  UIADD3 UR4, UPT, UPT, UR5, -0x5, URZ ;  /* 0xfffffffb05047890 */ /* 0x000fe2000fffe0ff */
[----:B------:R-:W-:-:S11]  /*0190*/  MOV R8, 0x1b0 ;  /* 0x000001b000087802 */ /* 0x000fd60000000f00 */
[----:B0-----:R-:W-:Y:S05]  /*01a0*/  CALL.REL.NOINC `($_Z25parallel_heap_sort_kernelPii$_Z18max_heapify_kernelPiii) ;  /* 0x0000001400987944 */ /* 0x001fea0003c00000 */
        /* <DEDUP_REMOVED lines=12> */
[----:B------:R-:W-:-:S04]  /*0270*/  UIADD3 UR5, UPT, UPT, UR5, -0x4, URZ ;  /* 0xfffffffc05057890 */ /* 0x000fc8000fffe0ff */
[----:B------:R-:W-:-:S09]  /*0280*/  UISETP.GT.AND UP0, UPT, UR5, 0x4, UPT ;  /* 0x000000040500788c */ /* 0x000fd2000bf04270 */
[----:B------:R-:W-:Y:S05]  /*0290*/  BRA.U UP0, `(.L_x_3) ;  /* 0xfffffffd00b47547 */ /* 0x000fea000b83ffff */
.L_x_0:
[----:B------:R-:W0:Y:S02]  /*02a0*/  LDC R2, c[0x0][0x388] ;  /* 0x0000e200ff027b82 */ /* 0x000e240000000800 */
[----:B0-----:R-:W-:-:S13]  /*02b0*/  ISETP.GE.AND P0, PT, R2, 0x1, PT ;  /* 0x000000010200780c */ /* 0x001fda0003f06270 */
[----:B------:R-:W-:Y:S05]  /*02c0*/  @!P0 EXIT ;  /* 0x000000000000894d */ /* 0x000fea0003800000 */
[----:B------:R-:W0:Y:S01]  /*02d0*/  LDC R15, c[0x0][0x388] ;  /* 0x0000e200ff0f7b82 */ /* 0x000e220000000800 */
[C---:B------:R-:W-:Y:S01]  /*02e0*/  ISETP.GE.U32.AND P0, PT, R2.reuse, 0x10, PT ;  /* 0x000000100200780c */ /* 0x040fe20003f06070 */
[----:B------:R-:W1:Y:S01]  /*02f0*/  LDCU.64 UR10, c[0x0][0x358] ;  /* 0x00006b00ff0a77ac */ /* 0x000e620008000a00 */
[----:B------:R-:W-:-:S11]  /*0300*/  LOP3.LUT R16, R2, 0xf, RZ, 0xc0, !PT ;  /* 0x0000000f02107812 */ /* 0x000fd600078ec0ff */
[----:B------:R-:W-:Y:S05]  /*0310*/  @!P0 BRA `(.L_x_4) ;  /* 0x0000000800a88947 */ /* 0x000fea0003800000 */
[----:B------:R-:W2:Y:S01]  /*0320*/  LDC.64 R6, c[0x0][0x380] ;  /* 0x0000e000ff067b82 */ /* 0x000ea20000000a00 */
[C---:B------:R-:W-:Y:S01]  /*0330*/  LOP3.LUT R0, R2.reuse, 0x7ffffff0, RZ, 0xc0, !PT ;  /* 0x7ffffff002007812 */ /* 0x040fe200078ec0ff */
[----:B0-----:R-:W-:-:S03]  /*0340*/  VIADD R15, R2, 0xfffffff8 ;  /* 0xfffffff8020f7836 */ /* 0x001fc60000000000 */
[----:B------:R-:W-:-:S07]  /*0350*/  IADD3 R0, PT, PT, -R0, RZ, RZ ;  /* 0x000000ff00007210 */ /* 0x000fce0007ffe1ff */
.L_x_5:
[----:B------:R-:W0:Y:S01]  /*0360*/  LDC.64 R2, c[0x0][0x380] ;  /* 0x0000e000ff027b82 */ /* 0x000e220000000a00 */
[----:B------:R-:W-:-:S04]  /*0370*/  VIADD R9, R15, 0x7 ;  /* 0x000000070f097836 */ /* 0x000fc80000000000 */
[----:B--2---:R-:W-:-:S05]  /*0380*/  IMAD.WIDE.U32 R4, R9, 0x4, R6 ;  /* 0x0000000409047825 */ /* 0x004fca00078e0006 */
[----:B-1----:R-:W2:Y:S04]  /*0390*/  LDG.E R13, desc[UR10][R4.64] ;  /* 0x0000000a040d7981 */ /* 0x002ea8000c1e1900 */
[----:B0-----:R-:W3:Y:S01]  /*03a0*/  LDG.E R11, desc[UR10][R2.64] ;  /* 0x0000000a020b7981 */ /* 0x001ee2000c1e1900 */
[----:B------:R-:W-:Y:S01]  /*03b0*/  VIADD R0, R0, 0x10 ;  /* 0x0000001000007836 */ /* 0x000fe20000000000 */
[----:B------:R-:W-:-:S04]  /*03c0*/  UMOV UR4, URZ ;  /* 0x000000ff00047c82 */ /* 0x000fc80008000000 */
[----:B------:R-:W-:Y:S01]  /*03d0*/  ISETP.NE.AND P0, PT, R0, RZ, PT ;  /* 0x000000ff0000720c */ /* 0x000fe20003f05270 */
[----:B--2---:R0:W-:Y:S04]  /*03e0*/  STG.E desc[UR10][R2.64], R13 ;  /* 0x0000000d02007986 */ /* 0x0041e8000c10190a */
[----:B---3--:R0:W-:Y:S01]  /*03f0*/  STG.E desc[UR10][R4.64], R11 ;  /* 0x0000000b04007986 */ /* 0x0081e2000c10190a */
[----:B------:R-:W-:-:S07]  /*0400*/  MOV R8, 0x420 ;  /* 0x0000042000087802 */ /* 0x000fce0000000f00 */
[----:B0-----:R-:W-:Y:S05]  /*0410*/  CALL.REL.NOINC `($_Z25parallel_heap_sort_kernelPii$_Z18max_heapify_kernelPiii) ;  /* 0x0000001000fc7944 */ /* 0x001fea0003c00000 */
[----:B------:R-:W0:Y:S01]  /*0420*/  LDC.64 R4, c[0x0][0x380] ;  /* 0x0000e000ff047b82 */ /* 0x000e220000000a00 */
[----:B------:R-:W-:-:S05]  /*0430*/  IADD3 R9, PT, PT, R15, 0x6, RZ ;  /* 0x000000060f097810 */ /* 0x000fca0007ffe0ff */
[----:B------:R-:W-:-:S05]  /*0440*/  IMAD.WIDE.U32 R2, R9, 0x4, R6 ;  /* 0x0000000409027825 */ /* 0x000fca00078e0006 */
[----:B------:R-:W2:Y:S04]  /*0450*/  LDG.E R13, desc[UR10][R2.64] ;  /* 0x0000000a020d7981 */ /* 0x000ea8000c1e1900 */
[----:B0-----:R-:W3:Y:S01]  /*0460*/  LDG.E R11, desc[UR10][R4.64] ;  /* 0x0000000a040b7981 */ /* 0x001ee2000c1e1900 */
[----:B------:R-:W-:-:S03]  /*0470*/  UMOV UR4, URZ ;  /* 0x000000ff00047c82 */ /* 0x000fc60008000000 */
[----:B--2---:R0:W-:Y:S04]  /*0480*/  STG.E desc[UR10][R4.64], R13 ;  /* 0x0000000d04007986 */ /* 0x0041e8000c10190a */
[----:B---3--:R0:W-:Y:S01]  /*0490*/  STG.E desc[UR10][R2.64], R11 ;  /* 0x0000000b02007986 */ /* 0x0081e2000c10190a */
[----:B------:R-:W-:-:S07]  /*04a0*/  MOV R8, 0x4c0 ;  /* 0x000004c000087802 */ /* 0x000fce0000000f00 */
[----:B0-----:R-:W-:Y:S05]  /*04b0*/  CALL.REL.NOINC `($_Z25parallel_heap_sort_kernelPii$_Z18max_heapify_kernelPiii) ;  /* 0x0000001000d47944 */ /* 0x001fea0003c00000 */
[----:B------:R-:W0:Y:S01]  /*04c0*/  LDC.64 R4, c[0x0][0x380] ;  /* 0x0000e000ff047b82 */ /* 0x000e220000000a00 */
[----:B------:R-:W-:-:S04]  /*04d0*/  VIADD R9, R15, 0x5 ;  /* 0x000000050f097836 */ /* 0x000fc80000000000 */
        /* <DEDUP_REMOVED lines=49> */
[----:B------:R-:W-:-:S05]  /*07f0*/  IMAD.WIDE.U32 R2, R15, 0x4, R6 ;  /* 0x000000040f027825 */ /* 0x000fca00078e0006 */
[----:B------:R-:W2:Y:S04]  /*0800*/  LDG.E R13, desc[UR10][R2.64] ;  /* 0x0000000a020d7981 */ /* 0x000ea8000c1e1900 */
[----:B0-----:R-:W3:Y:S01]  /*0810*/  LDG.E R11, desc[UR10][R4.64] ;  /* 0x0000000a040b7981 */ /* 0x001ee2000c1e1900 */
[----:B------:R-:W-:Y:S01]  /*0820*/  IADD3 R17, PT, PT, R15, -0x8, RZ ;  /* 0xfffffff80f117810 */ /* 0x000fe20007ffe0ff */
[----:B------:R-:W-:Y:S01]  /*0830*/  IMAD.MOV.U32 R9, RZ, RZ, R15 ;  /* 0x000000ffff097224 */ /* 0x000fe200078e000f */
[----:B------:R-:W-:Y:S01]  /*0840*/  UMOV UR4, URZ ;  /* 0x000000ff00047c82 */ /* 0x000fe20008000000 */
        /* <DEDUP_REMOVED lines=15> */
[----:B------:R-:W-:-:S05]  /*0940*/  IADD3 R9, PT, PT, R15, -0x2, RZ ;  /* 0xfffffffe0f097810 */ /* 0x000fca0007ffe0ff */
        /* <DEDUP_REMOVED lines=62> */
[----:B------:R-:W-:Y:S01]  /*0d30*/  MOV R9, R17 ;  /* 0x0000001100097202 */ /* 0x000fe20000000f00 */
[----:B------:R-:W-:Y:S02]  /*0d40*/  UMOV UR4, URZ ;  /* 0x000000ff00047c82 */ /* 0x000fe40008000000 */
[----:B--2---:R0:W-:Y:S04]  /*0d50*/  STG.E desc[UR10][R4.64], R13 ;  /* 0x0000000d04007986 */ /* 0x0041e8000c10190a */
[----:B---3--:R0:W-:Y:S01]  /*0d60*/  STG.E desc[UR10][R2.64], R11 ;  /* 0x0000000b02007986 */ /* 0x0081e2000c10190a */
[----:B------:R-:W-:-:S07]  /*0d70*/  MOV R8, 0xd90 ;  /* 0x00000d9000087802 */ /* 0x000fce0000000f00 */
[----:B0-----:R-:W-:Y:S05]  /*0d80*/  CALL.REL.NOINC `($_Z25parallel_heap_sort_kernelPii$_Z18max_heapify_kernelPiii) ;  /* 0x0000000800a07944 */ /* 0x001fea0003c00000 */
[----:B------:R-:W-:Y:S01]  /*0d90*/  VIADD R15, R15, 0xfffffff0 ;  /* 0xfffffff00f0f7836 */ /* 0x000fe20000000000 */
[----:B------:R-:W-:Y:S06]  /*0da0*/  @P0 BRA `(.L_x_5) ;  /* 0xfffffff4006c0947 */ /* 0x000fec000383ffff */
[----:B------:R-:W-:-:S07]  /*0db0*/  VIADD R15, R15, 0x8 ;  /* 0x000000080f0f7836 */ /* 0x000fce0000000000 */
.L_x_4:
[----:B------:R-:W-:-:S13]  /*0dc0*/  ISETP.NE.AND P0, PT, R16, RZ, PT ;  /* 0x000000ff1000720c */ /* 0x000fda0003f05270 */
[----:B-1----:R-:W-:Y:S05]  /*0dd0*/  @!P0 EXIT ;  /* 0x000000000000894d */ /* 0x002fea0003800000 */
[----:B------:R-:W1:Y:S01]  /*0de0*/  LDCU UR5, c[0x0][0x388] ;  /* 0x00007100ff0577ac */ /* 0x000e620008000800 */
[----:B------:R-:W-:Y:S01]  /*0df0*/  ISETP.GE.U32.AND P0, PT, R16, 0x8, PT ;  /* 0x000000081000780c */ /* 0x000fe20003f06070 */
[----:B-1----:R-:W-:-:S12]  /*0e00*/  ULOP3.LUT UR5, UR5, 0x7, URZ, 0xc0, !UPT ;  /* 0x0000000705057892 */ /* 0x002fd8000f8ec0ff */
[----:B------:R-:W-:Y:S05]  /*0e10*/  @!P0 BRA `(.L_x_6) ;  /* 0x0000000400648947 */ /* 0x000fea0003800000 */
[----:B------:R-:W1:Y:S01]  /*0e20*/  LDC.64 R2, c[0x0][0x380] ;  /* 0x0000e000ff027b82 */ /* 0x000e620000000a00 */
[----:B0-----:R-:W-:-:S07]  /*0e30*/  IADD3 R9, PT, PT, R15, -0x1, RZ ;  /* 0xffffffff0f097810 */ /* 0x001fce0007ffe0ff */
[----:B------:R-:W0:Y:S01]  /*0e40*/  LDC.64 R4, c[0x0][0x380] ;  /* 0x0000e000ff047b82 */ /* 0x000e220000000a00 */
[----:B-1----:R-:W-:-:S05]  /*0e50*/  IMAD.WIDE.U32 R2, R9, 0x4, R2 ;  /* 0x0000000409027825 */ /* 0x002fca00078e0002 */
        /* <DEDUP_REMOVED lines=8> */
[----:B------:R-:W-:-:S07]  /*0ee0*/  VIADD R9, R15, 0xfffffffe ;  /* 0xfffffffe0f097836 */ /* 0x000fce0000000000 */
[----:B------:R-:W1:Y:S01]  /*0ef0*/  LDC.64 R4, c[0x0][0x380] ;  /* 0x0000e000ff047b82 */ /* 0x000e620000000a00 */
[----:B0-----:R-:W-:-:S05]  /*0f00*/  IMAD.WIDE.U32 R2, R9, 0x4, R2 ;  /* 0x0000000409027825 */ /* 0x001fca00078e0002 */
[----:B------:R-:W2:Y:S04]  /*0f10*/  LDG.E R11, desc[UR10][R2.64] ;  /* 0x0000000a020b7981 */ /* 0x000ea8000c1e1900 */
[----:B-1----:R-:W3:Y:S01]  /*0f20*/  LDG.E R7, desc[UR10][R4.64] ;  /* 0x0000000a04077981 */ /* 0x002ee2000c1e1900 */
        /* <DEDUP_REMOVED lines=17> */
[----:B------:R-:W-:-:S07]  /*1040*/  IADD3 R9, PT, PT, R15, -0x4, RZ ;  /* 0xfffffffc0f097810 */ /* 0x000fce0007ffe0ff */
        /* <DEDUP_REMOVED lines=48> */
[----:B------:R-:W-:Y:S01]  /*1350*/  IMAD.MOV.U32 R9, RZ, RZ, R15 ;  /* 0x000000ffff097224 */ /* 0x000fe200078e000f */
[----:B------:R-:W-:Y:S02]  /*1360*/  UMOV UR4, URZ ;  /* 0x000000ff00047c82 */ /* 0x000fe40008000000 */
[----:B--2---:R0:W-:Y:S04]  /*1370*/  STG.E desc[UR10][R4.64], R11 ;  /* 0x0000000b04007986 */ /* 0x0041e8000c10190a */
[----:B---3--:R0:W-:Y:S01]  /*1380*/  STG.E desc[UR10][R2.64], R7 ;  /* 0x0000000702007986 */ /* 0x0081e2000c10190a */
[----:B------:R-:W-:-:S07]  /*1390*/  MOV R8, 0x13b0 ;  /* 0x000013b000087802 */ /* 0x000fce0000000f00 */
[----:B0-----:R-:W-:Y:S05]  /*13a0*/  CALL.REL.NOINC `($_Z25parallel_heap_sort_kernelPii$_Z18max_heapify_kernelPiii) ;  /* 0x0000000400187944 */ /* 0x001fea0003c00000 */
.L_x_6:
[----:B------:R-:W-:-:S13]  /*13b0*/  ISETP.NE.AND P0, PT, RZ, UR5, PT ;  /* 0x00000005ff007c0c */ /* 0x000fda000bf05270 */
[----:B------:R-:W-:Y:S05]  /*13c0*/  @!P0 EXIT ;  /* 0x000000000000894d */ /* 0x000fea0003800000 */
[----:B------:R-:W1:Y:S01]  /*13d0*/  LDCU UR6, c[0x0][0x388] ;  /* 0x00007100ff0677ac */ /* 0x000e620008000800 */
[----:B------:R-:W-:Y:S02]  /*13e0*/  UISETP.GE.U32.AND UP0, UPT, UR5, 0x4, UPT ;  /* 0x000000040500788c */ /* 0x000fe4000bf06070 */
[----:B-1----:R-:W-:-:S07]  /*13f0*/  ULOP3.LUT UR6, UR6, 0x3, URZ, 0xc0, !UPT ;  /* 0x0000000306067892 */ /* 0x002fce000f8ec0ff */
[----:B------:R-:W-:Y:S05]  /*1400*/  BRA.U !UP0, `(.L_x_7) ;  /* 0x0000000108b47547 */ /* 0x000fea000b800000 */
        /* <DEDUP_REMOVED lines=45> */
.L_x_7:
[----:B------:R-:W-:-:S13]  /*16e0*/  ISETP.NE.AND P0, PT, RZ, UR6, PT ;  /* 0x00000006ff007c0c */ /* 0x000fda000bf05270 */
[----:B------:R-:W-:Y:S05]  /*16f0*/  @!P0 EXIT ;  /* 0x000000000000894d */ /* 0x000fea0003800000 */
[----:B------:R-:W1:Y:S01]  /*1700*/  LDC.64 R6, c[0x0][0x380] ;  /* 0x0000e000ff067b82 */ /* 0x000e620000000a00 */
[----:B------:R-:W-:-:S12]  /*1710*/  UIADD3 UR5, UPT, UPT, -UR6, URZ, URZ ;  /* 0x000000ff06057290 */ /* 0x000fd8000fffe1ff */
.L_x_8:
[----:B------:R-:W2:Y:S01]  /*1720*/  LDC.64 R4, c[0x0][0x380] ;  /* 0x0000e000ff047b82 */ /* 0x000ea20000000a00 */
[----:B0-----:R-:W-:-:S04]  /*1730*/  VIADD R15, R15, 0xffffffff ;  /* 0xffffffff0f0f7836 */ /* 0x001fc80000000000 */
[----:B-1----:R-:W-:-:S05]  /*1740*/  IMAD.WIDE.U32 R2, R15, 0x4, R6 ;  /* 0x000000040f027825 */ /* 0x002fca00078e0006 */
[----:B------:R-:W3:Y:S04]  /*1750*/  LDG.E R13, desc[UR10][R2.64] ;  /* 0x0000000a020d7981 */ /* 0x000ee8000c1e1900 */
[----:B--2---:R-:W2:Y:S01]  /*1760*/  LDG.E R11, desc[UR10][R4.64] ;  /* 0x0000000a040b7981 */ /* 0x004ea2000c1e1900 */
[----:B------:R-:W-:Y:S01]  /*1770*/  UIADD3 UR5, UPT, UPT, UR5, 0x1, URZ ;  /* 0x0000000105057890 */ /* 0x000fe2000fffe0ff */
[----:B------:R-:W-:Y:S01]  /*1780*/  MOV R9, R15 ;  /* 0x0000000f00097202 */ /* 0x000fe20000000f00 */
[----:B------:R-:W-:Y:S02]  /*1790*/  UMOV UR4, URZ ;  /* 0x000000ff00047c82 */ /* 0x000fe40008000000 */
[----:B------:R-:W-:Y:S01]  /*17a0*/  UISETP.NE.AND UP0, UPT, UR5, URZ, UPT ;  /* 0x000000ff0500728c */ /* 0x000fe2000bf05270 */
[----:B---3--:R0:W-:Y:S04]  /*17b0*/  STG.E desc[UR10][R4.64], R13 ;  /* 0x0000000d04007986 */ /* 0x0081e8000c10190a */
[----:B--2---:R0:W-:Y:S01]  /*17c0*/  STG.E desc[UR10][R2.64], R11 ;  /* 0x0000000b02007986 */ /* 0x0041e2000c10190a */
[----:B------:R-:W-:-:S07]  /*17d0*/  MOV R8, 0x17f0 ;  /* 0x000017f000087802 */ /* 0x000fce0000000f00 */
[----:B0-----:R-:W-:Y:S05]  /*17e0*/  CALL.REL.NOINC `($_Z25parallel_heap_sort_kernelPii$_Z18max_heapify_kernelPiii) ;  /* 0x0000000000087944 */ /* 0x001fea0003c00000 */
[----:B------:R-:W-:Y:S05]  /*17f0*/  BRA.U UP0, `(.L_x_8) ;  /* 0xfffffffd00c87547 */ /* 0x000fea000b83ffff */
[----:B------:R-:W-:Y:S05]  /*1800*/  EXIT ;  /* 0x000000000000794d */ /* 0x000fea0003800000 */
        .type           $_Z25parallel_heap_sort_kernelPii$_Z18max_heapify_kernelPiii,@function
        .size           $_Z25parallel_heap_sort_kernelPii$_Z18max_heapify_kernelPiii,(.L_x_82 - $_Z25parallel_heap_sort_kernelPii$_Z18max_heapify_kernelPiii)
$_Z25parallel_heap_sort_kernelPii$_Z18max_heapify_kernelPiii:
[----:B------:R-:W-:Y:S01]  /*1810*/  IMAD.U32 R14, RZ, RZ, UR4 ;  /* 0x00000004ff0e7e24 */ /* 0x000fe2000f8e00ff */
[----:B------:R-:W0:Y:S01]  /*1820*/  LDCU.64 UR8, c[0x0][0x358] ;  /* 0x00006b00ff0877ac */ /* 0x000e220008000a00 */
[----:B------:R-:W-:-:S07]  /*1830*/  IMAD.U32 R19, RZ, RZ, UR4 ;  /* 0x00000004ff137e24 */ /* 0x000fce000f8e00ff */
.L_x_9:
[C---:B-1----:R-:W-:Y:S01]  /*1840*/  SHF.L.U32 R13, R14.reuse, 0x1, RZ ;  /* 0x000000010e0d7819 */ /* 0x042fe200000006ff */
[----:B------:R-:W-:Y:S02]  /*1850*/  IMAD.U32 R2, RZ, RZ, UR12 ;  /* 0x0000000cff027e24 */ /* 0x000fe4000f8e00ff */
[----:B------:R-:W-:Y:S01]  /*1860*/  IMAD.U32 R3, RZ, RZ, UR13 ;  /* 0x0000000dff037e24 */ /* 0x000fe2000f8e00ff */
[----:B------:R-:W-:Y:S01]  /*1870*/  IADD3 R18, PT, PT, R13, 0x1, RZ ;  /* 0x000000010d127810 */ /* 0x000fe20007ffe0ff */
[----:B------:R-:W-:-:S03]  /*1880*/  IMAD.WIDE R10, R14, 0x4, RZ ;  /* 0x000000040e0a7825 */ /* 0x000fc600078e02ff */
[----:B------:R-:W-:Y:S01]  /*1890*/  ISETP.GE.AND P2, PT, R18, R9, PT ;  /* 0x000000091200720c */ /* 0x000fe20003f46270 */
[----:B------:R-:W-:-:S03]  /*18a0*/  IMAD.WIDE R4, R13, 0x4, R2 ;  /* 0x000000040d047825 */ /* 0x000fc600078e0202 */
[----:B------:R-:W-:-:S05]  /*18b0*/  IADD3 R10, P1, PT, R4, -R10, RZ ;  /* 0x8000000a040a7210 */ /* 0x000fca0007f3e0ff */
[----:B------:R-:W-:-:S04]  /*18c0*/  IMAD.X R11, R5, 0x1, ~R11, P1 ;  /* 0x00000001050b7824 */ /* 0x000fc800008e0e0b */
[----:B0-----:R-:W2:Y:S04]  /*18d0*/  @!P2 LDG.E R12, desc[UR8][R4.64+0x4] ;  /* 0x00000408040ca981 */ /* 0x001ea8000c1e1900 */
[----:B------:R-:W2:Y:S01]  /*18e0*/  @!P2 LDG.E R21, desc[UR8][R10.64] ;  /* 0x000000080a15a981 */ /* 0x000ea2000c1e1900 */
[----:B------:R-:W-:-:S05]  /*18f0*/  VIADD R20, R13, 0x2 ;  /* 0x000000020d147836 */ /* 0x000fca0000000000 */
[----:B------:R-:W-:Y:S02]  /*1900*/  ISETP.GE.AND P1, PT, R20, R9, PT ;  /* 0x000000091400720c */ /* 0x000fe40003f26270 */
[----:B--2---:R-:W-:-:S04]  /*1910*/  @!P2 ISETP.GT.AND P3, PT, R12, R21, PT ;  /* 0x000000150c00a20c */ /* 0x004fc80003f64270 */
[----:B------:R-:W-:-:S07]  /*1920*/  @!P2 SEL R19, R18, R14, P3 ;  /* 0x0000000e1213a207 */ /* 0x000fce0001800000 */
[----:B------:R-:W2:Y:S01]  /*1930*/  @!P1 LDG.E R18, desc[UR8][R4.64+0x8] ;  /* 0x0000080804129981 */ /* 0x000ea2000c1e1900 */
[----:B------:R-:W-:-:S06]  /*1940*/  @!P1 IMAD.WIDE R12, R19, 0x4, R2 ;  /* 0x00000004130c9825 */ /* 0x000fcc00078e0202 */
[----:B------:R-:W2:Y:S01]  /*1950*/  @!P1 LDG.E R13, desc[UR8][R12.64] ;  /* 0x000000080c0d9981 */ /* 0x000ea2000c1e1900 */
[----:B------:R-:W-:Y:S01]  /*1960*/  IMAD.MOV.U32 R21, RZ, RZ, 0x0 ;  /* 0x00000000ff157424 */ /* 0x000fe200078e00ff */
[----:B--2---:R-:W-:-:S04]  /*1970*/  @!P1 ISETP.GT.AND P2, PT, R18, R13, PT ;  /* 0x0000000d1200920c */ /* 0x004fc80003f44270 */
[----:B------:R-:W-:-:S04]  /*1980*/  @!P1 SEL R19, R20, R19, P2 ;  /* 0x0000001314139207 */ /* 0x000fc80001000000 */
[----:B------:R-:W-:Y:S02]  /*1990*/  ISETP.NE.AND P1, PT, R19, R14, PT ;  /* 0x0000000e1300720c */ /* 0x000fe40003f25270 */
[----:B------:R-:W-:-:S11]  /*19a0*/  MOV R20, R8 ;  /* 0x0000000800147202 */ /* 0x000fd60000000f00 */
[----:B------:R-:W-:Y:S05]  /*19b0*/  @!P1 RET.REL.NODEC R20 `(_Z25parallel_heap_sort_kernelPii) ;  /* 0xffffffe414909950 */ /* 0x000fea0003c3ffff */
[----:B------:R-:W-:Y:S01]  /*19c0*/  IMAD.WIDE R2, R19, 0x4, R2 ;  /* 0x0000000413027825 */ /* 0x000fe200078e0202 */
[----:B------:R-:W2:Y:S04]  /*19d0*/  LDG.E R5, desc[UR8][R10.64] ;  /* 0x000000080a057981 */ /* 0x000ea8000c1e1900 */
[----:B------:R-:W3:Y:S01]  /*19e0*/  LDG.E R13, desc[UR8][R2.64] ;  /* 0x00000008020d7981 */ /* 0x000ee2000c1e1900 */
[----:B------:R-:W-:-:S03]  /*19f0*/  MOV R14, R19 ;  /* 0x00000013000e7202 */ /* 0x000fc60000000f00 */
[----:B---3--:R1:W-:Y:S04]  /*1a00*/  STG.E desc[UR8][R10.64], R13 ;  /* 0x0000000d0a007986 */ /* 0x0083e8000c101908 */
[----:B--2---:R1:W-:Y:S01]  /*1a10*/  STG.E desc[UR8][R2.64], R5 ;  /* 0x0000000502007986 */ /* 0x0043e2000c101908 */
[----:B------:R-:W-:Y:S05]  /*1a20*/  BRA `(.L_x_9) ;  /* 0xfffffffc00847947 */ /* 0x000fea000383ffff */
.L_x_10:
[----:B------:R-:W-:-:S00]  /*1a30*/  BRA `(.L_x_10) ;  /* 0xfffffffc00fc7947 */ /* 0x000fc0000383ffff */
[----:B------:R-:W-:-:S00]  /*1a40*/  NOP ;  /* 0x0000000000007918 */ /* 0x000fc00000000000 */
        /* <DEDUP_REMOVED lines=11> */
.L_x_82:


//--------------------- .text._Z26parallel_merge_sort_kernelPii --------------------------
	.section	.text._Z26parallel_merge_sort_kernelPii,"ax",@progbits
	.align	128
        .global         _Z26parallel_merge_sort_kernelPii
        .type           _Z26parallel_merge_sort_kernelPii,@function
        .size           _Z26parallel_merge_sort_kernelPii,(.L_x_83 - _Z26parallel_merge_sort_kernelPii)
        .other          _Z26parallel_merge_sort_kernelPii,@"STO_CUDA_ENTRY STV_DEFAULT"
_Z26parallel_merge_sort_kernelPii:
.text._Z26parallel_merge_sort_kernelPii:
[----:B------:R-:W0:Y:S01]  /*0000*/  LDC R1, c[0x0][0x37c] ;  /* 0x0000df00ff017b82 */ /* 0x000e220000000800 */
[----:B------:R-:W1:Y:S01]  /*0010*/  LDCU UR4, c[0x0][0x388] ;  /* 0x00007100ff0477ac */ /* 0x000e620008000800 */
[----:B------:R-:W-:Y:S01]  /*0020*/  IMAD.MOV.U32 R6, RZ, RZ, RZ ;  /* 0x000000ffff067224 */ /* 0x000fe200078e00ff */
[----:B------:R-:W-:Y:S01]  /*0030*/  MOV R20, 0xb0 ;  /* 0x000000b000147802 */ /* 0x000fe20000000f00 */
[----:B------:R-:W-:Y:S01]  /*0040*/  IMAD.MOV.U32 R21, RZ, RZ, 0x0 ;  /* 0x00000000ff157424 */ /* 0x000fe200078e00ff */
[----:B------:R-:W2:Y:S01]  /*0050*/  LDCU.64 UR6, c[0x0][0x380] ;  /* 0x00007000ff0677ac */ /* 0x000ea20008000a00 */
[----:B-1----:R-:W-:Y:S01]  /*0060*/  UIADD3 UR4, UPT, UPT, UR4, -0x1, URZ ;  /* 0xffffffff04047890 */ /* 0x002fe2000fffe0ff */
[----:B--2---:R-:W-:Y:S02]  /*0070*/  IMAD.U32 R4, RZ, RZ, UR6 ;  /* 0x00000006ff047e24 */ /* 0x004fe4000f8e00ff */
[----:B------:R-:W-:-:S03]  /*0080*/  IMAD.U32 R5, RZ, RZ, UR7 ;  /* 0x00000007ff057e24 */ /* 0x000fc6000f8e00ff */
[----:B------:R-:W-:-:S07]  /*0090*/  IMAD.U32 R7, RZ, RZ, UR4 ;  /* 0x00000004ff077e24 */ /* 0x000fce000f8e00ff */
[----:B0-----:R-:W-:Y:S05]  /*00a0*/  CALL.REL.NOINC `($_Z26parallel_merge_sort_kernelPii$_Z17merge_sort_kernelPiii) ;  /* 0x0000000000047944 */ /* 0x001fea0003c00000 */
[----:B------:R-:W-:Y:S05]  /*00b0*/  EXIT ;  /* 0x000000000000794d */ /* 0x000fea0003800000 */
        .type           $_Z26parallel_merge_sort_kernelPii$_Z17merge_sort_kernelPiii,@function
        .size           $_Z26parallel_merge_sort_kernelPii$_Z17merge_sort_kernelPiii,(.L_x_83 - $_Z26parallel_merge_sort_kernelPii$_Z17merge_sort_kernelPiii)
$_Z26parallel_merge_sort_kernelPii$_Z17merge_sort_kernelPiii:
[----:B------:R-:W-:-:S05]  /*00c0*/  IADD3 R1, PT, PT, R1, -0x48, RZ ;  /* 0xffffffb801017810 */ /* 0x000fca0007ffe0ff */
[----:B------:R-:W-:Y:S04]  /*00d0*/  STL [R1+0x44], R37 ;  /* 0x0000442501007387 */ /* 0x000fe80000100800 */
[----:B------:R-:W-:Y:S04]  /*00e0*/  STL [R1+0x40], R31 ;  /* 0x0000401f01007387 */ /* 0x000fe80000100800 */
[----:B------:R-:W-:Y:S04]  /*00f0*/  STL [R1+0x3c], R30 ;  /* 0x00003c1e01007387 */ /* 0x000fe80000100800 */
[----:B------:R-:W-:Y:S04]  /*0100*/  STL [R1+0x38], R29 ;  /* 0x0000381d01007387 */ /* 0x000fe80000100800 */
[----:B------:R-:W-:Y:S04]  /*0110*/  STL [R1+0x34], R28 ;  /* 0x0000341c01007387 */ /* 0x000fe80000100800 */
[----:B------:R-:W-:Y:S04]  /*0120*/  STL [R1+0x30], R27 ;  /* 0x0000301b01007387 */ /* 0x000fe80000100800 */
[----:B------:R-:W-:Y:S04]  /*0130*/  STL [R1+0x2c], R26 ;  /* 0x00002c1a01007387 */ /* 0x000fe80000100800 */
[----:B------:R0:W-:Y:S04]  /*0140*/  STL [R1+0x28], R25 ;  /* 0x0000281901007387 */ /* 0x0001e80000100800 */
[----:B------:R1:W-:Y:S04]  /*0150*/  STL [R1+0x24], R24 ;  /* 0x0000241801007387 */ /* 0x0003e80000100800 */
[----:B------:R2:W-:Y:S01]  /*0160*/  STL [R1+0x20], R23 ;  /* 0x0000201701007387 */ /* 0x0005e20000100800 */
[----:B0-----:R-:W-:-:S03]  /*0170*/  IMAD.MOV.U32 R25, RZ, RZ, R5 ;  /* 0x000000ffff197224 */ /* 0x001fc600078e0005 */
[----:B------:R0:W-:Y:S01]  /*0180*/  STL [R1+0x1c], R22 ;  /* 0x00001c1601007387 */ /* 0x0001e20000100800 */
[----:B-1----:R-:W-:-:S03]  /*0190*/  IMAD.MOV.U32 R24, RZ, RZ, R4 ;  /* 0x000000ffff187224 */ /* 0x002fc600078e0004 */
[----:B------:R-:W-:Y:S01]  /*01a0*/  STL [R1+0x18], R21 ;  /* 0x0000181501007387 */ /* 0x000fe20000100800 */
[----:B--2---:R-:W-:-:S03]  /*01b0*/  IMAD.MOV.U32 R23, RZ, RZ, R6 ;  /* 0x000000ffff177224 */ /* 0x004fc600078e0006 */
[----:B------:R-:W-:Y:S01]  /*01c0*/  STL [R1+0x14], R20 ;  /* 0x0000141401007387 */ /* 0x000fe20000100800 */
[----:B0-----:R-:W-:-:S03]  /*01d0*/  IMAD.MOV.U32 R22, RZ, RZ, R7 ;  /* 0x000000ffff167224 */ /* 0x001fc600078e0007 */
[----:B------:R-:W-:Y:S04]  /*01e0*/  STL [R1+0x10], R19 ;  /* 0x0000101301007387 */ /* 0x000fe80000100800 */
[----:B------:R-:W-:Y:S04]  /*01f0*/  STL [R1+0xc], R18 ;  /* 0x00000c1201007387 */ /* 0x000fe80000100800 */
[----:B------:R-:W-:Y:S04]  /*0200*/  STL [R1+0x8], R17 ;  /* 0x0000081101007387 */ /* 0x000fe80000100800 */
[----:B------:R-:W-:Y:S04]  /*0210*/  STL [R1+0x4], R16 ;  /* 0x0000041001007387 */ /* 0x000fe80000100800 */
[----:B------:R0:W-:Y:S02]  /*0220*/  STL [R1], R2 ;  /* 0x0000000201007387 */ /* 0x0001e40000100800 */
[----:B0-----:R-:W0:Y:S05]  /*0230*/  BMOV.32.CLEAR R2, B6 ;  /* 0x0000000006027355 */ /* 0x001e2a0000100000 */
[----:B------:R-:W-:Y:S01]  /*0240*/  BSSY.RECONVERGENT B6, `(.L_x_11) ;  /* 0x0000141000067945 */ /* 0x000fe20003800200 */
[----:B------:R-:W-:-:S13]  /*0250*/  ISETP.GT.AND P0, PT, R22, R23, PT ;  /* 0x000000171600720c */ /* 0x000fda0003f04270 */
[----:B0-----:R-:W-:Y:S05]  /*0260*/  @!P0 BRA `(.L_x_12) ;  /* 0x0000001000f88947 */ /* 0x001fea0003800000 */
[----:B------:R-:W-:Y:S01]  /*0270*/  IADD3 R19, PT, PT, -R23, R22, RZ ;  /* 0x0000001617137210 */ /* 0x000fe20007ffe1ff */
[----:B------:R-:W-:Y:S01]  /*0280*/  IMAD.MOV.U32 R4, RZ, RZ, R24 ;  /* 0x000000ffff047224 */ /* 0x000fe200078e0018 */
[----:B------:R-:W-:Y:S01]  /*0290*/  MOV R20, 0x320 ;  /* 0x0000032000147802 */ /* 0x000fe20000000f00 */
[----:B------:R-:W-:Y:S01]  /*02a0*/  IMAD.MOV.U32 R5, RZ, RZ, R25 ;  /* 0x000000ffff057224 */ /* 0x000fe200078e0019 */
[----:B------:R-:W-:Y:S01]  /*02b0*/  LEA.HI R18, R19, R19, RZ, 0x1 ;  /* 0x0000001313127211 */ /* 0x000fe200078f08ff */
[----:B------:R-:W-:Y:S02]  /*02c0*/  IMAD.MOV.U32 R6, RZ, RZ, R23 ;  /* 0x000000ffff067224 */ /* 0x000fe400078e0017 */
[----:B------:R-:W-:Y:S01]  /*02d0*/  IMAD.MOV.U32 R21, RZ, RZ, 0x0 ;  /* 0x00000000ff157424 */ /* 0x000fe200078e00ff */
[----:B------:R-:W-:-:S05]  /*02e0*/  SHF.R.S32.HI R18, RZ, 0x1, R18 ;  /* 0x00000001ff127819 */ /* 0x000fca0000011412 */
[----:B------:R-:W-:-:S05]  /*02f0*/  IMAD.IADD R17, R23, 0x1, R18 ;  /* 0x0000000117117824 */ /* 0x000fca00078e0212 */
[----:B------:R-:W-:-:S07]  /*0300*/  MOV R7, R17 ;  /* 0x0000001100077202 */ /* 0x000fce0000000f00 */
[----:B------:R-:W-:Y:S05]  /*0310*/  CALL.REL.NOINC `($_Z26parallel_merge_sort_kernelPii$_Z17merge_sort_kernelPiii) ;  /* 0xfffffffc00687944 */ /* 0x000fea0003c3ffff */
[----:B------:R-:W-:Y:S01]  /*0320*/  VIADD R16, R17, 0x1 ;  /* 0x0000000111107836 */ /* 0x000fe20000000000 */
[----:B------:R-:W-:Y:S01]  /*0330*/  MOV R7, R22 ;  /* 0x0000001600077202 */ /* 0x000fe20000000f00 */
[----:B------:R-:W-:Y:S01]  /*0340*/  IMAD.MOV.U32 R4, RZ, RZ, R24 ;  /* 0x000000ffff047224 */ /* 0x000fe200078e0018 */
[----:B------:R-:W-:Y:S01]  /*0350*/  MOV R20, 0x3a0 ;  /* 0x000003a000147802 */ /* 0x000fe20000000f00 */
[----:B------:R-:W-:Y:S02]  /*0360*/  IMAD.MOV.U32 R5, RZ, RZ, R25 ;  /* 0x000000ffff057224 */ /* 0x000fe400078e0019 */
[----:B------:R-:W-:Y:S02]  /*0370*/  IMAD.MOV.U32 R6, RZ, RZ, R16 ;  /* 0x000000ffff067224 */ /* 0x000fe400078e0010 */
[----:B------:R-:W-:-:S07]  /*0380*/  IMAD.MOV.U32 R21, RZ, RZ, 0x0 ;  /* 0x00000000ff157424 */ /* 0x000fce00078e00ff */
[----:B------:R-:W-:Y:S05]  /*0390*/  CALL.REL.NOINC `($_Z26parallel_merge_sort_kernelPii$_Z17merge_sort_kernelPiii) ;  /* 0xfffffffc00487944 */ /* 0x000fea0003c3ffff */
[----:B------:R-:W-:Y:S01]  /*03a0*/  MOV R26, 0x0 ;  /* 0x00000000001a7802 */ /* 0x000fe20000000f00 */
[----:B------:R-:W-:Y:S02]  /*03b0*/  VIADD R30, R18, 0x1 ;  /* 0x00000001121e7836 */ /* 0x000fe40000000000 */
[----:B------:R-:W-:Y:S01]  /*03c0*/  IMAD.IADD R31, R22, 0x1, -R17 ;  /* 0x00000001161f7824 */ /* 0x000fe200078e0a11 */
[----:B------:R0:W1:Y:S01]  /*03d0*/  LDC.64 R6, c[0x4][R26] ;  /* 0x010000001a067b82 */ /* 0x0000620000000a00 */
[----:B------:R-:W-:-:S07]  /*03e0*/  IMAD.WIDE R4, R30, 0x4, RZ ;  /* 0x000000041e047825 */ /* 0x000fce00078e02ff */
[----:B------:R-:W-:-:S07]  /*03f0*/  LEPC R20, `(.L_x_13) ;  /* 0x000000001014794e */ /* 0x000fce0000000000 */
[----:B01----:R-:W-:Y:S05]  /*0400*/  CALL.ABS.NOINC R6 ;  /* 0x0000000006007343 */ /* 0x003fea0003c00000 */
.L_x_13:
[----:B------:R-:W-:Y:S01]  /*0410*/  IMAD.WIDE R6, R31, 0x4, RZ ;  /* 0x000000041f067825 */ /* 0x000fe200078e02ff */
[----:B------:R0:W1:Y:S03]  /*0420*/  LDC.64 R8, c[0x4][R26] ;  /* 0x010000001a087b82 */ /* 0x0000660000000a00 */
[----:B------:R-:W-:Y:S02]  /*0430*/  IMAD.MOV.U32 R27, RZ, RZ, R5 ;  /* 0x000000ffff1b7224 */ /* 0x000fe400078e0005 */
[----:B------:R-:W-:Y:S01]  /*0440*/  IMAD.MOV.U32 R5, RZ, RZ, R7 ;  /* 0x000000ffff057224 */ /* 0x000fe200078e0007 */
[----:B0-----:R-:W-:Y:S01]  /*0450*/  MOV R26, R4 ;  /* 0x00000004001a7202 */ /* 0x001fe20000000f00 */
[----:B------:R-:W-:-:S07]  /*0460*/  IMAD.MOV.U32 R4, RZ, RZ, R6 ;  /* 0x000000ffff047224 */ /* 0x000fce00078e0006 */
[----:B------:R-:W-:-:S07]  /*0470*/  LEPC R20, `(.L_x_14) ;  /* 0x000000001014794e */ /* 0x000fce0000000000 */
[----:B-1----:R-:W-:Y:S05]  /*0480*/  CALL.ABS.NOINC R8 ;  /* 0x0000000008007343 */ /* 0x002fea0003c00000 */
.L_x_14:
[----:B------:R-:W0:Y:S01]  /*0490*/  LDC.64 R10, c[0x0][0x358] ;  /* 0x0000d600ff0a7b82 */ /* 0x000e220000000a00 */
[----:B------:R-:W-:Y:S01]  /*04a0*/  ISETP.GE.AND P0, PT, R19, -0x1, PT ;  /* 0xffffffff1300780c */ /* 0x000fe20003f06270 */
[----:B------:R-:W-:Y:S01]  /*04b0*/  BSSY.RECONVERGENT B0, `(.L_x_15) ;  /* 0x000003a000007945 */ /* 0x000fe20003800200 */
[----:B------:R-:W-:Y:S01]  /*04c0*/  IMAD.MOV.U32 R28, RZ, RZ, R4 ;  /* 0x000000ffff1c7224 */ /* 0x000fe200078e0004 */
[----:B------:R-:W-:-:S10]  /*04d0*/  MOV R29, R5 ;  /* 0x00000005001d7202 */ /* 0x000fd40000000f00 */
[----:B------:R-:W-:Y:S05]  /*04e0*/  @!P0 BRA `(.L_x_16) ;  /* 0x0000000000d88947 */ /* 0x000fea0003800000 */
[----:B------:R-:W-:Y:S01]  /*04f0*/  ISETP.GE.U32.AND P1, PT, R18, 0x3, PT ;  /* 0x000000031200780c */ /* 0x000fe20003f26070 */
[----:B------:R-:W-:Y:S01]  /*0500*/  BSSY.RECONVERGENT B1, `(.L_x_17) ;  /* 0x0000021000017945 */ /* 0x000fe20003800200 */
[----:B------:R-:W-:Y:S01]  /*0510*/  LOP3.LUT R14, R30, 0x3, RZ, 0xc0, !PT ;  /* 0x000000031e0e7812 */ /* 0x000fe200078ec0ff */
[----:B------:R-:W-:-:S03]  /*0520*/  IMAD.MOV.U32 R0, RZ, RZ, RZ ;  /* 0x000000ffff007224 */ /* 0x000fc600078e00ff */
[----:B------:R-:W-:-:S07]  /*0530*/  ISETP.NE.AND P0, PT, R14, RZ, PT ;  /* 0x000000ff0e00720c */ /* 0x000fce0003f05270 */
[----:B------:R-:W-:Y:S06]  /*0540*/  @!P1 BRA `(.L_x_18) ;  /* 0x0000000000709947 */ /* 0x000fec0003800000 */
[----:B------:R-:W-:Y:S01]  /*0550*/  IADD3 R8, P1, PT, R24, 0x8, RZ ;  /* 0x0000000818087810 */ /* 0x000fe20007f3e0ff */
[----:B------:R-:W-:Y:S01]  /*0560*/  IMAD.MOV.U32 R13, RZ, RZ, R23 ;  /* 0x000000ffff0d7224 */ /* 0x000fe200078e0017 */
[----:B------:R-:W-:Y:S02]  /*0570*/  IADD3 R12, P2, PT, R26, 0x8, RZ ;  /* 0x000000081a0c7810 */ /* 0x000fe40007f5e0ff */
[----:B------:R-:W-:Y:S01]  /*0580*/  LOP3.LUT R0, R30, 0xfffffffc, RZ, 0xc0, !PT ;  /* 0xfffffffc1e007812 */ /* 0x000fe200078ec0ff */
[----:B------:R-:W-:Y:S02]  /*0590*/  IMAD.X R9, RZ, RZ, R25, P1 ;  /* 0x000000ffff097224 */ /* 0x000fe400008e0619 */
[----:B------:R-:W-:Y:S01]  /*05a0*/  IMAD.X R33, RZ, RZ, R27, P2 ;  /* 0x000000ffff217224 */ /* 0x000fe200010e061b */
[----:B------:R-:W-:-:S07]  /*05b0*/  IADD3 R3, PT, PT, -R0, RZ, RZ ;  /* 0x000000ff00037210 */ /* 0x000fce0007ffe1ff */
.L_x_19:
[----:B0-----:R-:W-:Y:S01]  /*05c0*/  R2UR UR4, R10 ;  /* 0x000000000a0472ca */ /* 0x001fe200000e0000 */
[----:B------:R-:W-:Y:S01]  /*05d0*/  IMAD.WIDE R4, R13, 0x4, R8 ;  /* 0x000000040d047825 */ /* 0x000fe200078e0208 */
[----:B------:R-:W-:-:S13]  /*05e0*/  R2UR UR5, R11 ;  /* 0x000000000b0572ca */ /* 0x000fda00000e0000 */
[----:B------:R-:W2:Y:S01]  /*05f0*/  LDG.E R15, desc[UR4][R4.64+-0x8] ;  /* 0xfffff804040f7981 */ /* 0x000ea2000c1e1900 */
[----:B------:R-:W-:Y:S01]  /*0600*/  R2UR UR6, R10 ;  /* 0x000000000a0672ca */ /* 0x000fe200000e0000 */
[----:B-1----:R-:W-:Y:S01]  /*0610*/  IMAD.MOV.U32 R6, RZ, RZ, R12 ;  /* 0x000000ffff067224 */ /* 0x002fe200078e000c */
[----:B------:R-:W-:Y:S01]  /*0620*/  R2UR UR7, R11 ;  /* 0x000000000b0772ca */ /* 0x000fe200000e0000 */
[----:B------:R-:W-:-:S05]  /*0630*/  IMAD.MOV.U32 R7, RZ, RZ, R33 ;  /* 0x000000ffff077224 */ /* 0x000fca00078e0021 */
[----:B--2---:R-:W-:Y:S07]  /*0640*/  ST.E desc[UR4][R6.64+-0x8], R15 ;  /* 0xfffff80f06007985 */ /* 0x004fee000c101904 */
[----:B------:R-:W2:Y:S04]  /*0650*/  LDG.E R33, desc[UR6][R4.64+-0x4] ;  /* 0xfffffc0604217981 */ /* 0x000ea8000c1e1900 */
[----:B--2---:R0:W-:Y:S04]  /*0660*/  ST.E desc[UR4][R6.64+-0x4], R33 ;  /* 0xfffffc2106007985 */ /* 0x0041e8000c101904 */
[----:B------:R-:W2:Y:S01]  /*0670*/  LDG.E R35, desc[UR6][R4.64] ;  /* 0x0000000604237981 */ /* 0x000ea2000c1e1900 */
[----:B------:R-:W-:-:S05]  /*0680*/  VIADD R3, R3, 0x4 ;  /* 0x0000000403037836 */ /* 0x000fca0000000000 */
[----:B------:R-:W-:Y:S01]  /*0690*/  ISETP.NE.AND P1, PT, R3, RZ, PT ;  /* 0x000000ff0300720c */ /* 0x000fe20003f25270 */
[----:B--2---:R1:W-:Y:S04]  /*06a0*/  ST.E desc[UR4][R6.64], R35 ;  /* 0x0000002306007985 */ /* 0x0043e8000c101904 */
[----:B------:R-:W2:Y:S01]  /*06b0*/  LDG.E R37, desc[UR6][R4.64+0x4] ;  /* 0x0000040604257981 */ /* 0x000ea2000c1e1900 */
[----:B------:R-:W-:Y:S02]  /*06c0*/  IADD3 R12, P2, PT, R6, 0x10, RZ ;  /* 0x00000010060c7810 */ /* 0x000fe40007f5e0ff */
[----:B------:R-:W-:-:S03]  /*06d0*/  IADD3 R13, PT, PT, R13, 0x4, RZ ;  /* 0x000000040d0d7810 */ /* 0x000fc60007ffe0ff */
[----:B0-----:R-:W-:Y:S01]  /*06e0*/  IMAD.X R33, RZ, RZ, R7, P2 ;  /* 0x000000ffff217224 */ /* 0x001fe200010e0607 */
[----:B--2---:R1:W-:Y:S01]  /*06f0*/  ST.E desc[UR4][R6.64+0x4], R37 ;  /* 0x0000042506007985 */ /* 0x0043e2000c101904 */
[----:B------:R-:W-:Y:S06]  /*0700*/  @P1 BRA `(.L_x_19) ;  /* 0xfffffffc00ac1947 */ /* 0x000fec000383ffff */
.L_x_18:
[----:B------:R-:W-:Y:S05]  /*0710*/  BSYNC.RECONVERGENT B1 ;  /* 0x0000000000017941 */ /* 0x000fea0003800200 */
.L_x_17:
[----:B------:R-:W-:Y:S05]  /*0720*/  @!P0 BRA `(.L_x_16) ;  /* 0x0000000000488947 */ /* 0x000fea0003800000 */
[----:B------:R-:W-:-:S04]  /*0730*/  IMAD.WIDE.U32 R4, R0, 0x4, R26 ;  /* 0x0000000400047825 */ /* 0x000fc800078e001a */
[----:B-1----:R-:W-:Y:S02]  /*0740*/  IMAD.MOV R6, RZ, RZ, -R14 ;  /* 0x000000ffff067224 */ /* 0x002fe400078e0a0e */
[----:B------:R-:W-:Y:S02]  /*0750*/  IMAD.MOV.U32 R8, RZ, RZ, R4 ;  /* 0x000000ffff087224 */ /* 0x000fe400078e0004 */
[----:B------:R-:W-:Y:S02]  /*0760*/  IMAD.MOV.U32 R9, RZ, RZ, R5 ;  /* 0x000000ffff097224 */ /* 0x000fe400078e0005 */
[----:B------:R-:W-:-:S07]  /*0770*/  IMAD.IADD R3, R23, 0x1, R0 ;  /* 0x0000000117037824 */ /* 0x000fce00078e0200 */
.L_x_20:
[----:B0-----:R-:W-:Y:S01]  /*0780*/  R2UR UR4, R10 ;  /* 0x000000000a0472ca */ /* 0x001fe200000e0000 */
[----:B--2---:R-:W-:Y:S01]  /*0790*/  IMAD.WIDE R4, R3, 0x4, R24 ;  /* 0x0000000403047825 */ /* 0x004fe200078e0218 */
[----:B------:R-:W-:-:S13]  /*07a0*/  R2UR UR5, R11 ;  /* 0x000000000b0572ca */ /* 0x000fda00000e0000 */
[----:B------:R0:W2:Y:S01]  /*07b0*/  LDG.E R7, desc[UR4][R4.64] ;  /* 0x0000000404077981 */ /* 0x0000a2000c1e1900 */
[----:B------:R-:W-:Y:S02]  /*07c0*/  VIADD R6, R6, 0x1 ;  /* 0x0000000106067836 */ /* 0x000fe40000000000 */
[----:B------:R-:W-:-:S03]  /*07d0*/  VIADD R3, R3, 0x1 ;  /* 0x0000000103037836 */ /* 0x000fc60000000000 */
[----:B------:R-:W-:Y:S02]  /*07e0*/  ISETP.NE.AND P0, PT, R6, RZ, PT ;  /* 0x000000ff0600720c */ /* 0x000fe40003f05270 */
[----:B0-----:R-:W-:Y:S01]  /*07f0*/  MOV R4, R8 ;  /* 0x0000000800047202 */ /* 0x001fe20000000f00 */
[----:B------:R-:W-:Y:S01]  /*0800*/  IMAD.MOV.U32 R5, RZ, RZ, R9 ;  /* 0x000000ffff057224 */ /* 0x000fe200078e0009 */
[----:B------:R-:W-:-:S05]  /*0810*/  IADD3 R8, P1, PT, R8, 0x4, RZ ;  /* 0x0000000408087810 */ /* 0x000fca0007f3e0ff */
[----:B------:R-:W-:Y:S01]  /*0820*/  IMAD.X R9, RZ, RZ, R9, P1 ;  /* 0x000000ffff097224 */ /* 0x000fe200008e0609 */
[----:B--2---:R2:W-:Y:S03]  /*0830*/  ST.E desc[UR4][R4.64], R7 ;  /* 0x0000000704007985 */ /* 0x0045e6000c101904 */
[----:B------:R-:W-:Y:S05]  /*0840*/  @P0 BRA `(.L_x_20) ;  /* 0xfffffffc00cc0947 */ /* 0x000fea000383ffff */
.L_x_16:
[----:B------:R-:W-:Y:S05]  /*0850*/  BSYNC.RECONVERGENT B0 ;  /* 0x0000000000007941 */ /* 0x000fea0003800200 */
.L_x_15:
[----:B------:R-:W-:Y:S01]  /*0860*/  ISETP.GE.AND P0, PT, R31, 0x1, PT ;  /* 0x000000011f00780c */ /* 0x000fe20003f06270 */
[----:B------:R-:W-:-:S12]  /*0870*/  BSSY.RECONVERGENT B0, `(.L_x_21) ;  /* 0x000004b000007945 */ /* 0x000fd80003800200 */
[----:B------:R-:W-:Y:S05]  /*0880*/  @!P0 BRA `(.L_x_22) ;  /* 0x0000000400248947 */ /* 0x000fea0003800000 */
[----:B------:R-:W-:Y:S01]  /*0890*/  IADD3 R0, PT, PT, R17, -R22, RZ ;  /* 0x8000001611007210 */ /* 0x000fe20007ffe0ff */
[----:B------:R-:W-:Y:S01]  /*08a0*/  BSSY.RECONVERGENT B1, `(.L_x_23) ;  /* 0x000002d000017945 */ /* 0x000fe20003800200 */
[----:B------:R-:W-:Y:S02]  /*08b0*/  LOP3.LUT R32, R31, 0x3, RZ, 0xc0, !PT ;  /* 0x000000031f207812 */ /* 0x000fe400078ec0ff */
[----:B------:R-:W-:Y:S01]  /*08c0*/  ISETP.GT.U32.AND P1, PT, R0, -0x4, PT ;  /* 0xfffffffc0000780c */ /* 0x000fe20003f24070 */
[----:B------:R-:W-:Y:S01]  /*08d0*/  IMAD.MOV.U32 R0, RZ, RZ, RZ ;  /* 0x000000ffff007224 */ /* 0x000fe200078e00ff */
[----:B------:R-:W-:-:S11]  /*08e0*/  ISETP.NE.AND P0, PT, R32, RZ, PT ;  /* 0x000000ff2000720c */ /* 0x000fd60003f05270 */
[----:B------:R-:W-:Y:S05]  /*08f0*/  @P1 BRA `(.L_x_24) ;  /* 0x00000000009c1947 */ /* 0x000fea0003800000 */
[----:B-1----:R-:W-:Y:S01]  /*0900*/  IMAD.MOV.U32 R6, RZ, RZ, R24 ;  /* 0x000000ffff067224 */ /* 0x002fe200078e0018 */
[----:B------:R-:W-:Y:S01]  /*0910*/  IADD3 R8, P3, PT, R28, 0x8, RZ ;  /* 0x000000081c087810 */ /* 0x000fe20007f7e0ff */
[----:B--2---:R-:W-:Y:S01]  /*0920*/  IMAD.MOV.U32 R7, RZ, RZ, R25 ;  /* 0x000000ffff077224 */ /* 0x004fe200078e0019 */
[----:B------:R-:W-:Y:S01]  /*0930*/  LOP3.LUT R0, R31, 0x7ffffffc, RZ, 0xc0, !PT ;  /* 0x7ffffffc1f007812 */ /* 0x000fe200078ec0ff */
[----:B------:R-:W-:-:S04]  /*0940*/  IMAD.WIDE R4, R16, 0x4, R6 ;  /* 0x0000000410047825 */ /* 0x000fc800078e0206 */
[----:B------:R-:W-:Y:S01]  /*0950*/  IMAD.WIDE R6, R17, 0x4, R6 ;  /* 0x0000000411067825 */ /* 0x000fe200078e0206 */
[----:B------:R-:W-:-:S03]  /*0960*/  IADD3 R14, P1, PT, R4, 0xc, RZ ;  /* 0x0000000c040e7810 */ /* 0x000fc60007f3e0ff */
[----:B------:R-:W-:Y:S01]  /*0970*/  IMAD.X R13, RZ, RZ, R29, P3 ;  /* 0x000000ffff0d7224 */ /* 0x000fe200018e061d */
[----:B------:R-:W-:Y:S01]  /*0980*/  IADD3 R12, P2, PT, R6, 0x4, RZ ;  /* 0x00000004060c7810 */ /* 0x000fe20007f5e0ff */
[----:B------:R-:W-:Y:S02]  /*0990*/  IMAD.X R37, RZ, RZ, R5, P1 ;  /* 0x000000ffff257224 */ /* 0x000fe400008e0605 */
[----:B------:R-:W-:Y:S01]  /*09a0*/  IMAD.MOV R3, RZ, RZ, -R0 ;  /* 0x000000ffff037224 */ /* 0x000fe200078e0a00 */
[----:B------:R-:W-:-:S09]  /*09b0*/  IADD3.X R35, PT, PT, RZ, R7, RZ, P2, !PT ;  /* 0x00000007ff237210 */ /* 0x000fd200017fe4ff */
.L_x_25:
[----:B0-----:R-:W-:Y:S01]  /*09c0*/  R2UR UR4, R10 ;  /* 0x000000000a0472ca */ /* 0x001fe200000e0000 */
[----:B------:R-:W-:Y:S01]  /*09d0*/  IMAD.MOV.U32 R4, RZ, RZ, R12 ;  /* 0x000000ffff047224 */ /* 0x000fe200078e000c */
[----:B------:R-:W-:Y:S01]  /*09e0*/  R2UR UR5, R11 ;  /* 0x000000000b0572ca */ /* 0x000fe200000e0000 */
[----:B------:R-:W-:-:S12]  /*09f0*/  IMAD.MOV.U32 R5, RZ, RZ, R35 ;  /* 0x000000ffff057224 */ /* 0x000fd800078e0023 */
[----:B------:R0:W2:Y:S01]  /*0a00*/  LDG.E R9, desc[UR4][R4.64] ;  /* 0x0000000404097981 */ /* 0x0000a2000c1e1900 */
[----:B------:R-:W-:Y:S01]  /*0a10*/  R2UR UR6, R10 ;  /* 0x000000000a0672ca */ /* 0x000fe200000e0000 */
[----:B---3--:R-:W-:Y:S01]  /*0a20*/  IMAD.MOV.U32 R6, RZ, RZ, R8 ;  /* 0x000000ffff067224 */ /* 0x008fe200078e0008 */
[----:B------:R-:W-:Y:S01]  /*0a30*/  R2UR UR7, R11 ;  /* 0x000000000b0772ca */ /* 0x000fe200000e0000 */
[----:B------:R-:W-:Y:S01]  /*0a40*/  IMAD.MOV.U32 R7, RZ, RZ, R13 ;  /* 0x000000ffff077224 */ /* 0x000fe200078e000d */
[----:B0-----:R-:W-:Y:S01]  /*0a50*/  MOV R4, R14 ;  /* 0x0000000e00047202 */ /* 0x001fe20000000f00 */
[----:B------:R-:W-:-:S03]  /*0a60*/  IMAD.MOV.U32 R5, RZ, RZ, R37 ;  /* 0x000000ffff057224 */ /* 0x000fc600078e0025 */
        /* <DEDUP_REMOVED lines=9> */
[----:B------:R-:W-:Y:S02]  /*0b00*/  IADD3 R8, P4, PT, R6, 0x10, RZ ;  /* 0x0000001006087810 */ /* 0x000fe40007f9e0ff */
[----:B------:R-:W-:Y:S01]  /*0b10*/  IADD3 R14, P2, PT, R4, 0x10, RZ ;  /* 0x00000010040e7810 */ /* 0x000fe20007f5e0ff */
[----:B------:R-:W-:-:S02]  /*0b20*/  IMAD.X R35, RZ, RZ, R35, P3 ;  /* 0x000000ffff237224 */ /* 0x000fc400018e0623 */
[----:B0-----:R-:W-:Y:S01]  /*0b30*/  IMAD.X R13, RZ, RZ, R7, P4 ;  /* 0x000000ffff0d7224 */ /* 0x001fe200020e0607 */
[----:B------:R-:W-:Y:S01]  /*0b40*/  IADD3.X R37, PT, PT, RZ, R5, RZ, P2, !PT ;  /* 0x00000005ff257210 */ /* 0x000fe200017fe4ff */
[----:B--2---:R3:W-:Y:S01]  /*0b50*/  ST.E desc[UR4][R6.64+0x4], R33 ;  /* 0x0000042106007985 */ /* 0x0047e2000c101904 */
[----:B------:R-:W-:Y:S07]  /*0b60*/  @P1 BRA `(.L_x_25) ;  /* 0xfffffffc00941947 */ /* 0x000fee000383ffff */
.L_x_24:
[----:B------:R-:W-:Y:S05]  /*0b70*/  BSYNC.RECONVERGENT B1 ;  /* 0x0000000000017941 */ /* 0x000fea0003800200 */
.L_x_23:
[----:B------:R-:W-:Y:S05]  /*0b80*/  @!P0 BRA `(.L_x_22) ;  /* 0x0000000000648947 */ /* 0x000fea0003800000 */
[----:B------:R-:W-:Y:S01]  /*0b90*/  IADD3 R9, P0, PT, R17, R0, RZ ;  /* 0x0000000011097210 */ /* 0x000fe20007f1e0ff */
[----:B--2---:R-:W-:-:S03]  /*0ba0*/  IMAD.WIDE.U32 R4, R0, 0x4, R28 ;  /* 0x0000000400047825 */ /* 0x004fc600078e001c */
[----:B------:R-:W-:Y:S01]  /*0bb0*/  LEA R8, P1, R9, R24, 0x2 ;  /* 0x0000001809087211 */ /* 0x000fe200078210ff */
[----:B-1-3--:R-:W-:Y:S01]  /*0bc0*/  IMAD.MOV.U32 R6, RZ, RZ, R4 ;  /* 0x000000ffff067224 */ /* 0x00afe200078e0004 */
[----:B------:R-:W-:Y:S01]  /*0bd0*/  LEA.HI.X.SX32 R0, R17, RZ, 0x1, P0 ;  /* 0x000000ff11007211 */ /* 0x000fe200000f0eff */
[----:B------:R-:W-:Y:S01]  /*0be0*/  IMAD.MOV.U32 R7, RZ, RZ, R5 ;  /* 0x000000ffff077224 */ /* 0x000fe200078e0005 */
[----:B------:R-:W-:Y:S02]  /*0bf0*/  IADD3 R8, P0, PT, R8, 0x4, RZ ;  /* 0x0000000408087810 */ /* 0x000fe40007f1e0ff */
[----:B------:R-:W-:Y:S02]  /*0c00*/  LEA.HI.X R9, R9, R25, R0, 0x2, P1 ;  /* 0x0000001909097211 */ /* 0x000fe400008f1400 */
[----:B------:R-:W-:-:S03]  /*0c10*/  IADD3 R0, PT, PT, -R32, RZ, RZ ;  /* 0x000000ff20007210 */ /* 0x000fc60007ffe1ff */
[----:B------:R-:W-:-:S07]  /*0c20*/  IMAD.X R9, RZ, RZ, R9, P0 ;  /* 0x000000ffff097224 */ /* 0x000fce00000e0609 */
.L_x_26:
[----:B0-----:R-:W-:Y:S01]  /*0c30*/  R2UR UR4, R10 ;  /* 0x000000000a0472ca */ /* 0x001fe200000e0000 */
[----:B----4-:R-:W-:Y:S01]  /*0c40*/  IMAD.MOV.U32 R4, RZ, RZ, R8 ;  /* 0x000000ffff047224 */ /* 0x010fe200078e0008 */
[----:B------:R-:W-:Y:S01]  /*0c50*/  R2UR UR5, R11 ;  /* 0x000000000b0572ca */ /* 0x000fe200000e0000 */
[----:B------:R-:W-:-:S12]  /*0c60*/  IMAD.MOV.U32 R5, RZ, RZ, R9 ;  /* 0x000000ffff057224 */ /* 0x000fd800078e0009 */
[----:B------:R0:W2:Y:S01]  /*0c70*/  LDG.E R3, desc[UR4][R4.64] ;  /* 0x0000000404037981 */ /* 0x0000a2000c1e1900 */
[----:B------:R-:W-:Y:S01]  /*0c80*/  VIADD R0, R0, 0x1 ;  /* 0x0000000100007836 */ /* 0x000fe20000000000 */
[----:B------:R-:W-:-:S04]  /*0c90*/  IADD3 R8, P1, PT, R8, 0x4, RZ ;  /* 0x0000000408087810 */ /* 0x000fc80007f3e0ff */
[----:B------:R-:W-:Y:S01]  /*0ca0*/  ISETP.NE.AND P0, PT, R0, RZ, PT ;  /* 0x000000ff0000720c */ /* 0x000fe20003f05270 */
[----:B------:R-:W-:Y:S02]  /*0cb0*/  IMAD.X R9, RZ, RZ, R9, P1 ;  /* 0x000000ffff097224 */ /* 0x000fe400008e0609 */
[----:B0-----:R-:W-:Y:S01]  /*0cc0*/  IMAD.MOV.U32 R4, RZ, RZ, R6 ;  /* 0x000000ffff047224 */ /* 0x001fe200078e0006 */
[----:B------:R-:W-:Y:S02]  /*0cd0*/  MOV R5, R7 ;  /* 0x0000000700057202 */ /* 0x000fe40000000f00 */
[----:B------:R-:W-:-:S05]  /*0ce0*/  IADD3 R6, P2, PT, R6, 0x4, RZ ;  /* 0x0000000406067810 */ /* 0x000fca0007f5e0ff */
[----:B------:R-:W-:Y:S01]  /*0cf0*/  IMAD.X R7, RZ, RZ, R7, P2 ;  /* 0x000000ffff077224 */ /* 0x000fe200010e0607 */
[----:B--2---:R4:W-:Y:S01]  /*0d00*/  ST.E desc[UR4][R4.64], R3 ;  /* 0x0000000304007985 */ /* 0x0049e2000c101904 */
[----:B------:R-:W-:Y:S06]  /*0d10*/  @P0 BRA `(.L_x_26) ;  /* 0xfffffffc00c40947 */ /* 0x000fec000383ffff */
.L_x_22:
[----:B------:R-:W-:Y:S05]  /*0d20*/  BSYNC.RECONVERGENT B0 ;  /* 0x0000000000007941 */ /* 0x000fea0003800200 */
.L_x_21:
[----:B------:R-:W-:Y:S01]  /*0d30*/  ISETP.GE.AND P0, PT, R31, 0x1, PT ;  /* 0x000000011f00780c */ /* 0x000fe20003f06270 */
[----:B------:R-:W-:Y:S01]  /*0d40*/  BSSY.RECONVERGENT B0, `(.L_x_27) ;  /* 0x0000021000007945 */ /* 0x000fe20003800200 */
[----:B------:R-:W-:Y:S02]  /*0d50*/  HFMA2 R0, -RZ, RZ, 0, 0 ;  /* 0x00000000ff007431 */ /* 0x000fe400000001ff */
[----:B----4-:R-:W-:Y:S01]  /*0d60*/  IMAD.MOV.U32 R3, RZ, RZ, RZ ;  /* 0x000000ffff037224 */ /* 0x010fe200078e00ff */
[----:B------:R-:W-:-:S13]  /*0d70*/  ISETP.LT.OR P0, PT, R19, -0x1, !P0 ;  /* 0xffffffff1300780c */ /* 0x000fda0004701670 */
[----:B------:R-:W-:Y:S05]  /*0d80*/  @P0 BRA `(.L_x_28) ;  /* 0x0000000000700947 */ /* 0x000fea0003800000 */
[----:B------:R-:W-:Y:S02]  /*0d90*/  IMAD.MOV.U32 R0, RZ, RZ, RZ ;  /* 0x000000ffff007224 */ /* 0x000fe400078e00ff */
[----:B------:R-:W-:-:S07]  /*0da0*/  IMAD.MOV.U32 R3, RZ, RZ, RZ ;  /* 0x000000ffff037224 */ /* 0x000fce00078e00ff */
.L_x_29:
[C---:B0-----:R-:W-:Y:S01]  /*0db0*/  R2UR UR4, R10.reuse ;  /* 0x000000000a0472ca */ /* 0x041fe200000e0000 */
[----:B-1-3--:R-:W-:Y:S01]  /*0dc0*/  IMAD.MOV.U32 R6, RZ, RZ, R28 ;  /* 0x000000ffff067224 */ /* 0x00afe200078e001c */
[----:B------:R-:W-:Y:S01]  /*0dd0*/  R2UR UR5, R11 ;  /* 0x000000000b0572ca */ /* 0x000fe200000e0000 */
[----:B--2---:R-:W-:Y:S01]  /*0de0*/  IMAD.MOV.U32 R7, RZ, RZ, R29 ;  /* 0x000000ffff077224 */ /* 0x004fe200078e001d */
[----:B------:R-:W-:Y:S01]  /*0df0*/  R2UR UR6, R10 ;  /* 0x000000000a0672ca */ /* 0x000fe200000e0000 */
[----:B------:R-:W-:Y:S01]  /*0e00*/  IMAD.WIDE R4, R3, 0x4, R26 ;  /* 0x0000000403047825 */ /* 0x000fe200078e021a */
[----:B------:R-:W-:-:S03]  /*0e10*/  R2UR UR7, R11 ;  /* 0x000000000b0772ca */ /* 0x000fc600000e0000 */
[----:B------:R-:W-:-:S06]  /*0e20*/  IMAD.WIDE R6, R0, 0x4, R6 ;  /* 0x0000000400067825 */ /* 0x000fcc00078e0206 */
[----:B------:R-:W2:Y:S04]  /*0e30*/  LD.E R5, desc[UR4][R4.64] ;  /* 0x0000000404057980 */ /* 0x000ea8000c101900 */
[----:B------:R-:W2:Y:S01]  /*0e40*/  LD.E R6, desc[UR6][R6.64] ;  /* 0x0000000606067980 */ /* 0x000ea2000c101900 */
[----:B------:R-:W-:Y:S01]  /*0e50*/  MOV R8, R24 ;  /* 0x0000001800087202 */ /* 0x000fe20000000f00 */
[----:B------:R-:W-:-:S04]  /*0e60*/  IMAD.MOV.U32 R9, RZ, RZ, R25 ;  /* 0x000000ffff097224 */ /* 0x000fc800078e0019 */
[----:B------:R-:W-:-:S04]  /*0e70*/  IMAD.WIDE R8, R23, 0x4, R8 ;  /* 0x0000000417087825 */ /* 0x000fc800078e0208 */
[----:B------:R-:W-:Y:S01]  /*0e80*/  VIADD R23, R23, 0x1 ;  /* 0x0000000117177836 */ /* 0x000fe20000000000 */
[----:B--2---:R-:W-:-:S13]  /*0e90*/  ISETP.GT.AND P0, PT, R5, R6, PT ;  /* 0x000000060500720c */ /* 0x004fda0003f04270 */
[----:B------:R-:W-:Y:S01]  /*0ea0*/  @!P0 R2UR UR4, R10 ;  /* 0x000000000a0482ca */ /* 0x000fe200000e0000 */
[----:B------:R-:W-:Y:S01]  /*0eb0*/  @P0 VIADD R0, R0, 0x1 ;  /* 0x0000000100000836 */ /* 0x000fe20000000000 */
[----:B------:R-:W-:Y:S01]  /*0ec0*/  @!P0 R2UR UR5, R11 ;  /* 0x000000000b0582ca */ /* 0x000fe200000e0000 */
[----:B------:R-:W-:Y:S01]  /*0ed0*/  @!P0 VIADD R3, R3, 0x1 ;  /* 0x0000000103038836 */ /* 0x000fe20000000000 */
[----:B------:R-:W-:Y:S02]  /*0ee0*/  @P0 R2UR UR6, R10 ;  /* 0x000000000a0602ca */ /* 0x000fe400000e0000 */
[----:B------:R-:W-:Y:S02]  /*0ef0*/  @P0 R2UR UR7, R11 ;  /* 0x000000000b0702ca */ /* 0x000fe400000e0000 */
[----:B------:R-:W-:-:S07]  /*0f00*/  ISETP.LE.AND P1, PT, R3, R18, PT ;  /* 0x000000120300720c */ /* 0x000fce0003f23270 */
[----:B------:R4:W-:Y:S04]  /*0f10*/  @!P0 STG.E desc[UR4][R8.64], R5 ;  /* 0x0000000508008986 */ /* 0x0009e8000c101904 */
[----:B------:R4:W-:Y:S01]  /*0f20*/  @P0 STG.E desc[UR6][R8.64], R6 ;  /* 0x0000000608000986 */ /* 0x0009e2000c101906 */
[----:B------:R-:W-:-:S13]  /*0f30*/  ISETP.GE.AND P0, PT, R0, R31, PT ;  /* 0x0000001f0000720c */ /* 0x000fda0003f06270 */
[----:B----4-:R-:W-:Y:S05]  /*0f40*/  @!P0 BRA P1, `(.L_x_29) ;  /* 0xfffffffc00988947 */ /* 0x010fea000083ffff */
.L_x_28:
[----:B------:R-:W-:Y:S05]  /*0f50*/  BSYNC.RECONVERGENT B0 ;  /* 0x0000000000007941 */ /* 0x000fea0003800200 */
.L_x_27:
[----:B------:R-:W-:Y:S01]  /*0f60*/  ISETP.GE.AND P0, PT, R18, R3, PT ;  /* 0x000000031200720c */ /* 0x000fe20003f06270 */
[----:B------:R-:W-:-:S12]  /*0f70*/  BSSY.RECONVERGENT B0, `(.L_x_30) ;  /* 0x0000030000007945 */ /* 0x000fd80003800200 */
[----:B------:R-:W-:Y:S05]  /*0f80*/  @!P0 BRA `(.L_x_31) ;  /* 0x0000000000b88947 */ /* 0x000fea0003800000 */
[----:B------:R-:W-:Y:S01]  /*0f90*/  IADD3 R30, PT, PT, R30, -R3, RZ ;  /* 0x800000031e1e7210 */ /* 0x000fe20007ffe0ff */
[----:B--2---:R-:W-:Y:S01]  /*0fa0*/  IMAD.IADD R4, R18, 0x1, -R3 ;  /* 0x0000000112047824 */ /* 0x004fe200078e0a03 */
[----:B------:R-:W-:Y:S02]  /*0fb0*/  BSSY.RECONVERGENT B1, `(.L_x_32) ;  /* 0x0000012000017945 */ /* 0x000fe40003800200 */
[----:B------:R-:W-:Y:S02]  /*0fc0*/  LOP3.LUT P0, R30, R30, 0x3, RZ, 0xc0, !PT ;  /* 0x000000031e1e7812 */ /* 0x000fe4000780c0ff */
[----:B------:R-:W-:-:S11]  /*0fd0*/  ISETP.GE.U32.AND P1, PT, R4, 0x3, PT ;  /* 0x000000030400780c */ /* 0x000fd60003f26070 */
[----:B------:R-:W-:Y:S05]  /*0fe0*/  @!P0 BRA `(.L_x_33) ;  /* 0x0000000000388947 */ /* 0x000fea0003800000 */
[----:B------:R-:W-:-:S07]  /*0ff0*/  IMAD.MOV R8, RZ, RZ, -R30 ;  /* 0x000000ffff087224 */ /* 0x000fce00078e0a1e */
.L_x_34:
[----:B0-----:R-:W-:Y:S01]  /*1000*/  R2UR UR4, R10 ;  /* 0x000000000a0472ca */ /* 0x001fe200000e0000 */
[----:B-123--:R-:W-:Y:S01]  /*1010*/  IMAD.WIDE R6, R3, 0x4, R26 ;  /* 0x0000000403067825 */ /* 0x00efe200078e021a */
[----:B------:R-:W-:-:S13]  /*1020*/  R2UR UR5, R11 ;  /* 0x000000000b0572ca */ /* 0x000fda00000e0000 */
[----:B------:R-:W2:Y:S01]  /*1030*/  LD.E R7, desc[UR4][R6.64] ;  /* 0x0000000406077980 */ /* 0x000ea2000c101900 */
[----:B------:R-:W-:Y:S01]  /*1040*/  IADD3 R8, PT, PT, R8, 0x1, RZ ;  /* 0x0000000108087810 */ /* 0x000fe20007ffe0ff */
[----:B------:R-:W-:Y:S02]  /*1050*/  IMAD.MOV.U32 R4, RZ, RZ, R24 ;  /* 0x000000ffff047224 */ /* 0x000fe400078e0018 */
[----:B------:R-:W-:Y:S01]  /*1060*/  IMAD.MOV.U32 R5, RZ, RZ, R25 ;  /* 0x000000ffff057224 */ /* 0x000fe200078e0019 */
[----:B------:R-:W-:Y:S01]  /*1070*/  ISETP.NE.AND P0, PT, R8, RZ, PT ;  /* 0x000000ff0800720c */ /* 0x000fe20003f05270 */
[----:B------:R-:W-:Y:S02]  /*1080*/  VIADD R3, R3, 0x1 ;  /* 0x0000000103037836 */ /* 0x000fe40000000000 */
[----:B------:R-:W-:-:S04]  /*1090*/  IMAD.WIDE R4, R23, 0x4, R4 ;  /* 0x0000000417047825 */ /* 0x000fc800078e0204 */
[----:B------:R-:W-:Y:S01]  /*10a0*/  VIADD R23, R23, 0x1 ;  /* 0x0000000117177836 */ /* 0x000fe20000000000 */
[----:B--2---:R2:W-:Y:S05]  /*10b0*/  STG.E desc[UR4][R4.64], R7 ;  /* 0x0000000704007986 */ /* 0x0045ea000c101904 */
[----:B------:R-:W-:Y:S05]  /*10c0*/  @P0 BRA `(.L_x_34) ;  /* 0xfffffffc00cc0947 */ /* 0x000fea000383ffff */
.L_x_33:
[----:B------:R-:W-:Y:S05]  /*10d0*/  BSYNC.RECONVERGENT B1 ;  /* 0x0000000000017941 */ /* 0x000fea0003800200 */
.L_x_32:
[----:B------:R-:W-:Y:S05]  /*10e0*/  @!P1 BRA `(.L_x_31) ;  /* 0x0000000000609947 */ /* 0x000fea0003800000 */
[----:B------:R-:W-:Y:S01]  /*10f0*/  IADD3 R8, P0, PT, R24, 0x8, RZ ;  /* 0x0000000818087810 */ /* 0x000fe20007f1e0ff */
[C---:B------:R-:W-:Y:S02]  /*1100*/  IMAD.IADD R18, R3.reuse, 0x1, -R18 ;  /* 0x0000000103127824 */ /* 0x040fe400078e0a12 */
[----:B------:R-:W-:Y:S01]  /*1110*/  VIADD R3, R3, 0xffffffff ;  /* 0xffffffff03037836 */ /* 0x000fe20000000000 */
[----:B------:R-:W-:-:S09]  /*1120*/  IADD3.X R9, PT, PT, RZ, R25, RZ, P0, !PT ;  /* 0x00000019ff097210 */ /* 0x000fd200007fe4ff */
.L_x_35:
[----:B0-----:R-:W-:Y:S01]  /*1130*/  R2UR UR4, R10 ;  /* 0x000000000a0472ca */ /* 0x001fe200000e0000 */
[----:B-123--:R-:W-:Y:S01]  /*1140*/  VIADD R7, R3, 0x1 ;  /* 0x0000000103077836 */ /* 0x00efe20000000000 */
[----:B------:R-:W-:-:S03]  /*1150*/  R2UR UR5, R11 ;  /* 0x000000000b0572ca */ /* 0x000fc600000e0000 */
[----:B------:R-:W-:-:S10]  /*1160*/  IMAD.WIDE R6, R7, 0x4, R26 ;  /* 0x0000000407067825 */ /* 0x000fd400078e021a */
[----:B----4-:R-:W2:Y:S01]  /*1170*/  LD.E R13, desc[UR4][R6.64] ;  /* 0x00000004060d7980 */ /* 0x010ea2000c101900 */
[----:B------:R-:W-:Y:S01]  /*1180*/  R2UR UR6, R10 ;  /* 0x000000000a0672ca */ /* 0x000fe200000e0000 */
[----:B------:R-:W-:Y:S01]  /*1190*/  IMAD.WIDE R4, R23, 0x4, R8 ;  /* 0x0000000417047825 */ /* 0x000fe200078e0208 */
[----:B------:R-:W-:-:S04]  /*11a0*/  R2UR UR7, R11 ;  /* 0x000000000b0772ca */ /* 0x000fc800000e0000 */
[----:B--2---:R4:W-:Y:S09]  /*11b0*/  STG.E desc[UR4][R4.64+-0x8], R13 ;  /* 0xfffff80d04007986 */ /* 0x0049f2000c101904 */
[----:B------:R-:W2:Y:S04]  /*11c0*/  LD.E R15, desc[UR6][R6.64+0x4] ;  /* 0x00000406060f7980 */ /* 0x000ea8000c101900 */
[----:B--2---:R4:W-:Y:S04]  /*11d0*/  STG.E desc[UR4][R4.64+-0x4], R15 ;  /* 0xfffffc0f04007986 */ /* 0x0049e8000c101904 */
[----:B------:R-:W2:Y:S01]  /*11e0*/  LD.E R19, desc[UR6][R6.64+0x8] ;  /* 0x0000080606137980 */ /* 0x000ea2000c101900 */
[----:B------:R-:W-:-:S05]  /*11f0*/  VIADD R18, R18, 0x4 ;  /* 0x0000000412127836 */ /* 0x000fca0000000000 */
[----:B------:R-:W-:Y:S01]  /*1200*/  ISETP.NE.AND P0, PT, R18, 0x1, PT ;  /* 0x000000011200780c */ /* 0x000fe20003f05270 */
[----:B--2---:R4:W-:Y:S04]  /*1210*/  STG.E desc[UR4][R4.64], R19 ;  /* 0x0000001304007986 */ /* 0x0049e8000c101904 */
[----:B------:R-:W2:Y:S01]  /*1220*/  LD.E R33, desc[UR6][R6.64+0xc] ;  /* 0x00000c0606217980 */ /* 0x000ea2000c101900 */
[----:B------:R-:W-:Y:S02]  /*1230*/  VIADD R3, R3, 0x4 ;  /* 0x0000000403037836 */ /* 0x000fe40000000000 */
[----:B------:R-:W-:Y:S01]  /*1240*/  VIADD R23, R23, 0x4 ;  /* 0x0000000417177836 */ /* 0x000fe20000000000 */
[----:B--2---:R4:W-:Y:S04]  /*1250*/  STG.E desc[UR4][R4.64+0x4], R33 ;  /* 0x0000042104007986 */ /* 0x0049e8000c101904 */
[----:B------:R-:W-:Y:S05]  /*1260*/  @P0 BRA `(.L_x_35) ;  /* 0xfffffffc00b00947 */ /* 0x000fea000383ffff */
.L_x_31:
[----:B------:R-:W-:Y:S05]  /*1270*/  BSYNC.RECONVERGENT B0 ;  /* 0x0000000000007941 */ /* 0x000fea0003800200 */
.L_x_30:
[----:B------:R-:W-:Y:S01]  /*1280*/  ISETP.GE.AND P0, PT, R0, R31, PT ;  /* 0x0000001f0000720c */ /* 0x000fe20003f06270 */
[----:B------:R-:W-:-:S12]  /*1290*/  BSSY.RECONVERGENT B0, `(.L_x_36) ;  /* 0x0000030000007945 */ /* 0x000fd80003800200 */
[----:B------:R-:W-:Y:S05]  /*12a0*/  @P0 BRA `(.L_x_37) ;  /* 0x0000000000b80947 */ /* 0x000fea0003800000 */
[-C--:B------:R-:W-:Y:S01]  /*12b0*/  IADD3 R3, PT, PT, R22, -R0.reuse, -R17 ;  /* 0x8000000016037210 */ /* 0x080fe20007ffe811 */
[----:B------:R-:W-:Y:S01]  /*12c0*/  BSSY.RECONVERGENT B1, `(.L_x_38) ;  /* 0x0000015000017945 */ /* 0x000fe20003800200 */
[----:B------:R-:W-:Y:S02]  /*12d0*/  IADD3 R17, PT, PT, R17, R0, -R22 ;  /* 0x0000000011117210 */ /* 0x000fe40007ffe816 */
[----:B------:R-:W-:Y:S02]  /*12e0*/  LOP3.LUT P0, R3, R3, 0x3, RZ, 0xc0, !PT ;  /* 0x0000000303037812 */ /* 0x000fe4000780c0ff */
[----:B------:R-:W-:-:S11]  /*12f0*/  ISETP.GT.U32.AND P1, PT, R17, -0x4, PT ;  /* 0xfffffffc1100780c */ /* 0x000fd60003f24070 */
[----:B------:R-:W-:Y:S05]  /*1300*/  @!P0 BRA `(.L_x_39) ;  /* 0x0000000000408947 */ /* 0x000fea0003800000 */
[----:B------:R-:W-:-:S07]  /*1310*/  IADD3 R3, PT, PT, -R3, RZ, RZ ;  /* 0x000000ff03037210 */ /* 0x000fce0007ffe1ff */
.L_x_40:
[----:B0-----:R-:W-:Y:S01]  /*1320*/  R2UR UR4, R10 ;  /* 0x000000000a0472ca */ /* 0x001fe200000e0000 */
[----:B--2-4-:R-:W-:Y:S01]  /*1330*/  IMAD.MOV.U32 R4, RZ, RZ, R28 ;  /* 0x000000ffff047224 */ /* 0x014fe200078e001c */
[----:B------:R-:W-:Y:S01]  /*1340*/  R2UR UR5, R11 ;  /* 0x000000000b0572ca */ /* 0x000fe200000e0000 */
[----:B------:R-:W-:Y:S02]  /*1350*/  IMAD.MOV.U32 R5, RZ, RZ, R29 ;  /* 0x000000ffff057224 */ /* 0x000fe400078e001d */
[----:B------:R-:W-:-:S10]  /*1360*/  IMAD.WIDE R4, R0, 0x4, R4 ;  /* 0x0000000400047825 */ /* 0x000fd400078e0204 */
[----:B------:R0:W2:Y:S01]  /*1370*/  LD.E R9, desc[UR4][R4.64] ;  /* 0x0000000404097980 */ /* 0x0000a2000c101900 */
[----:B------:R-:W-:Y:S01]  /*1380*/  IADD3 R3, PT, PT, R3, 0x1, RZ ;  /* 0x0000000103037810 */ /* 0x000fe20007ffe0ff */
[----:B------:R-:W-:-:S03]  /*1390*/  VIADD R0, R0, 0x1 ;  /* 0x0000000100007836 */ /* 0x000fc60000000000 */
[----:B------:R-:W-:Y:S01]  /*13a0*/  ISETP.NE.AND P0, PT, R3, RZ, PT ;  /* 0x000000ff0300720c */ /* 0x000fe20003f05270 */
[----:B0-----:R-:W-:Y:S02]  /*13b0*/  IMAD.MOV.U32 R4, RZ, RZ, R24 ;  /* 0x000000ffff047224 */ /* 0x001fe400078e0018 */
[----:B------:R-:W-:Y:S02]  /*13c0*/  IMAD.MOV.U32 R5, RZ, RZ, R25 ;  /* 0x000000ffff057224 */ /* 0x000fe400078e0019 */
[----:B-1-3--:R-:W-:-:S04]  /*13d0*/  IMAD.WIDE R6, R23, 0x4, R4 ;  /* 0x0000000417067825 */ /* 0x00afc800078e0204 */
[----:B------:R-:W-:Y:S01]  /*13e0*/  VIADD R23, R23, 0x1 ;  /* 0x0000000117177836 */ /* 0x000fe20000000000 */
[----:B--2---:R0:W-:Y:S03]  /*13f0*/  STG.E desc[UR4][R6.64], R9 ;  /* 0x0000000906007986 */ /* 0x0041e6000c101904 */
[----:B------:R-:W-:Y:S05]  /*1400*/  @P0 BRA `(.L_x_40) ;  /* 0xfffffffc00c40947 */ /* 0x000fea000383ffff */
.L_x_39:
[----:B------:R-:W-:Y:S05]  /*1410*/  BSYNC.RECONVERGENT B1 ;  /* 0x0000000000017941 */ /* 0x000fea0003800200 */
.L_x_38:
[----:B------:R-:W-:Y:S05]  /*1420*/  @P1 BRA `(.L_x_37) ;  /* 0x0000000000581947 */ /* 0x000fea0003800000 */
[----:B------:R-:W-:Y:S02]  /*1430*/  IADD3 R12, P1, PT, R24, 0x8, RZ ;  /* 0x00000008180c7810 */ /* 0x000fe40007f3e0ff */
[----:B------:R-:W-:-:S03]  /*1440*/  IADD3 R8, P0, PT, R28, 0x8, RZ ;  /* 0x000000081c087810 */ /* 0x000fc60007f1e0ff */
[----:B----4-:R-:W-:Y:S02]  /*1450*/  IMAD.X R13, RZ, RZ, R25, P1 ;  /* 0x000000ffff0d7224 */ /* 0x010fe400008e0619 */
[----:B0-----:R-:W-:-:S08]  /*1460*/  IMAD.X R9, RZ, RZ, R29, P0 ;  /* 0x000000ffff097224 */ /* 0x001fd000000e061d */
.L_x_41:
[----:B------:R-:W-:Y:S01]  /*1470*/  R2UR UR4, R10 ;  /* 0x000000000a0472ca */ /* 0x000fe200000e0000 */
[----:B--2---:R-:W-:Y:S01]  /*1480*/  IMAD.WIDE R4, R0, 0x4, R8 ;  /* 0x0000000400047825 */ /* 0x004fe200078e0208 */
[----:B------:R-:W-:-:S13]  /*1490*/  R2UR UR5, R11 ;  /* 0x000000000b0572ca */ /* 0x000fda00000e0000 */
[----:B0-----:R-:W2:Y:S01]  /*14a0*/  LD.E R3, desc[UR4][R4.64+-0x8] ;  /* 0xfffff80404037980 */ /* 0x001ea2000c101900 */
[----:B------:R-:W-:Y:S01]  /*14b0*/  R2UR UR6, R10 ;  /* 0x000000000a0672ca */ /* 0x000fe200000e0000 */
[----:B-1-3--:R-:W-:Y:S01]  /*14c0*/  IMAD.WIDE R6, R23, 0x4, R12 ;  /* 0x0000000417067825 */ /* 0x00afe200078e020c */
[----:B------:R-:W-:-:S04]  /*14d0*/  R2UR UR7, R11 ;  /* 0x000000000b0772ca */ /* 0x000fc800000e0000 */
[----:B--2---:R0:W-:Y:S09]  /*14e0*/  STG.E desc[UR4][R6.64+-0x8], R3 ;  /* 0xfffff80306007986 */ /* 0x0041f2000c101904 */
[----:B------:R-:W2:Y:S04]  /*14f0*/  LD.E R15, desc[UR6][R4.64+-0x4] ;  /* 0xfffffc06040f7980 */ /* 0x000ea8000c101900 */
[----:B--2---:R0:W-:Y:S04]  /*1500*/  STG.E desc[UR4][R6.64+-0x4], R15 ;  /* 0xfffffc0f06007986 */ /* 0x0041e8000c101904 */
[----:B------:R-:W2:Y:S01]  /*1510*/  LD.E R17, desc[UR6][R4.64] ;  /* 0x0000000604117980 */ /* 0x000ea2000c101900 */
[----:B------:R-:W-:-:S04]  /*1520*/  IADD3 R0, PT, PT, R0, 0x4, RZ ;  /* 0x0000000400007810 */ /* 0x000fc80007ffe0ff */
[----:B------:R-:W-:Y:S01]  /*1530*/  ISETP.GE.AND P0, PT, R0, R31, PT ;  /* 0x0000001f0000720c */ /* 0x000fe20003f06270 */
[----:B--2---:R0:W-:Y:S04]  /*1540*/  STG.E desc[UR4][R6.64], R17 ;  /* 0x0000001106007986 */ /* 0x0041e8000c101904 */
[----:B------:R-:W2:Y:S01]  /*1550*/  LD.E R19, desc[UR6][R4.64+0x4] ;  /* 0x0000040604137980 */ /* 0x000ea2000c101900 */
[----:B------:R-:W-:-:S03]  /*1560*/  VIADD R23, R23, 0x4 ;  /* 0x0000000417177836 */ /* 0x000fc60000000000 */
[----:B--2---:R0:W-:Y:S04]  /*1570*/  STG.E desc[UR4][R6.64+0x4], R19 ;  /* 0x0000041306007986 */ /* 0x0041e8000c101904 */
[----:B------:R-:W-:Y:S05]  /*1580*/  @!P0 BRA `(.L_x_41) ;  /* 0xfffffffc00b88947 */ /* 0x000fea000383ffff */
.L_x_37:
[----:B------:R-:W-:Y:S05]  /*1590*/  BSYNC.RECONVERGENT B0 ;  /* 0x0000000000007941 */ /* 0x000fea0003800200 */
.L_x_36:
[----:B------:R-:W-:Y:S01]  /*15a0*/  MOV R16, 0x8 ;  /* 0x0000000800107802 */ /* 0x000fe20000000f00 */
[----:B--2-4-:R-:W-:Y:S02]  /*15b0*/  IMAD.MOV.U32 R4, RZ, RZ, R26 ;  /* 0x000000ffff047224 */ /* 0x014fe400078e001a */
[----:B------:R-:W-:Y:S01]  /*15c0*/  IMAD.MOV.U32 R5, RZ, RZ, R27 ;  /* 0x000000ffff057224 */ /* 0x000fe200078e001b */
[----:B01-3--:R0:W1:Y:S06]  /*15d0*/  LDC.64 R6, c[0x4][R16] ;  /* 0x0100000010067b82 */ /* 0x00b06c0000000a00 */
[----:B------:R-:W-:-:S07]  /*15e0*/  LEPC R20, `(.L_x_42) ;  /* 0x000000001014794e */ /* 0x000fce0000000000 */
[----:B01----:R-:W-:Y:S05]  /*15f0*/  CALL.ABS.NOINC R6 ;  /* 0x0000000006007343 */ /* 0x003fea0003c00000 */
.L_x_42:
[----:B------:R-:W0:Y:S01]  /*1600*/  LDC.64 R16, c[0x4][R16] ;  /* 0x0100000010107b82 */ /* 0x000e220000000a00 */
[----:B------:R-:W-:Y:S01]  /*1610*/  MOV R4, R28 ;  /* 0x0000001c00047202 */ /* 0x000fe20000000f00 */
[----:B------:R-:W-:-:S07]  /*1620*/  IMAD.MOV.U32 R5, RZ, RZ, R29 ;  /* 0x000000ffff057224 */ /* 0x000fce00078e001d */
[----:B------:R-:W-:-:S07]  /*1630*/  LEPC R20, `(.L_x_12) ;  /* 0x000000001014794e */ /* 0x000fce0000000000 */
[----:B0-----:R-:W-:Y:S05]  /*1640*/  CALL.ABS.NOINC R16 ;  /* 0x0000000010007343 */ /* 0x001fea0003c00000 */
.L_x_12:
[----:B------:R-:W-:Y:S05]  /*1650*/  BSYNC.RECONVERGENT B6 ;  /* 0x0000000000067941 */ /* 0x000fea0003800200 */
.L_x_11:
[----:B------:R-:W2:Y:S01]  /*1660*/  LDL R20, [R1+0x14] ;  /* 0x0000140001147983 */ /* 0x000ea20000100800 */
[----:B------:R0:W-:Y:S05]  /*1670*/  BMOV.32 B6, R2 ;  /* 0x0000000206007356 */ /* 0x0001ea0000000000 */
[----:B------:R-:W2:Y:S04]  /*1680*/  LDL R21, [R1+0x18] ;  /* 0x0000180001157983 */ /* 0x000ea80000100800 */
[----:B0-----:R-:W2:Y:S04]  /*1690*/  LDL R2, [R1] ;  /* 0x0000000001027983 */ /* 0x001ea80000100800 */
[----:B------:R-:W2:Y:S04]  /*16a0*/  LDL R16, [R1+0x4] ;  /* 0x0000040001107983 */ /* 0x000ea80000100800 */
        /* <DEDUP_REMOVED lines=13> */
[----:B------:R0:W2:Y:S02]  /*1780*/  LDL R37, [R1+0x44] ;  /* 0x0000440001257983 */ /* 0x0000a40000100800 */
[----:B0-----:R-:W-:Y:S01]  /*1790*/  VIADD R1, R1, 0x48 ;  /* 0x0000004801017836 */ /* 0x001fe20000000000 */
[----:B--2---:R-:W-:Y:S06]  /*17a0*/  RET.REL.NODEC R20 `(_Z26parallel_merge_sort_kernelPii) ;  /* 0xffffffe814147950 */ /* 0x004fec0003c3ffff */
.L_x_43:
        /* <DEDUP_REMOVED lines=13> */
.L_x_83:


//--------------------- .text._Z26parallel_quick_sort_kernelPii --------------------------
	.section	.text._Z26parallel_quick_sort_kernelPii,"ax",@progbits
	.align	128
        .global         _Z26parallel_quick_sort_kernelPii
        .type           _Z26parallel_quick_sort_kernelPii,@function
        .size           _Z26parallel_quick_sort_kernelPii,(.L_x_84 - _Z26parallel_quick_sort_kernelPii)
        .other          _Z26parallel_quick_sort_kernelPii,@"STO_CUDA_ENTRY STV_DEFAULT"
_Z26parallel_quick_sort_kernelPii:
.text._Z26parallel_quick_sort_kernelPii:
[----:B------:R-:W0:Y:S01]  /*0000*/  LDC R1, c[0x0][0x37c] ;  /* 0x0000df00ff017b82 */ /* 0x000e220000000800 */
[----:B------:R-:W1:Y:S01]  /*0010*/  LDCU UR4, c[0x0][0x388] ;  /* 0x00007100ff0477ac */ /* 0x000e620008000800 */
[----:B------:R-:W-:Y:S02]  /*0020*/  HFMA2 R21, -RZ, RZ, 0, 0 ;  /* 0x00000000ff157431 */ /* 0x000fe400000001ff */
[----:B------:R-:W-:Y:S01]  /*0030*/  IMAD.MOV.U32 R6, RZ, RZ, RZ ;  /* 0x000000ffff067224 */ /* 0x000fe200078e00ff */
[----:B------:R-:W-:Y:S01]  /*0040*/  MOV R20, 0xb0 ;  /* 0x000000b000147802 */ /* 0x000fe20000000f00 */
[----:B------:R-:W2:Y:S01]  /*0050*/  LDCU.64 UR6, c[0x0][0x380] ;  /* 0x00007000ff0677ac */ /* 0x000ea20008000a00 */
[----:B-1----:R-:W-:Y:S01]  /*0060*/  UIADD3 UR4, UPT, UPT, UR4, -0x1, URZ ;  /* 0xffffffff04047890 */ /* 0x002fe2000fffe0ff */
[----:B--2---:R-:W-:Y:S02]  /*0070*/  IMAD.U32 R4, RZ, RZ, UR6 ;  /* 0x00000006ff047e24 */ /* 0x004fe4000f8e00ff */
[----:B------:R-:W-:-:S03]  /*0080*/  IMAD.U32 R5, RZ, RZ, UR7 ;  /* 0x00000007ff057e24 */ /* 0x000fc6000f8e00ff */
[----:B------:R-:W-:-:S07]  /*0090*/  IMAD.U32 R7, RZ, RZ, UR4 ;  /* 0x00000004ff077e24 */ /* 0x000fce000f8e00ff */
[----:B0-----:R-:W-:Y:S05]  /*00a0*/  CALL.REL.NOINC `($_Z26parallel_quick_sort_kernelPii$_Z17quick_sort_kernelPiii) ;  /* 0x0000000000047944 */ /* 0x001fea0003c00000 */
[----:B------:R-:W-:Y:S05]  /*00b0*/  EXIT ;  /* 0x000000000000794d */ /* 0x000fea0003800000 */
        .type           $_Z26parallel_quick_sort_kernelPii$_Z17quick_sort_kernelPiii,@function
        .size           $_Z26parallel_quick_sort_kernelPii$_Z17quick_sort_kernelPiii,(.L_x_84 - $_Z26parallel_quick_sort_kernelPii$_Z17quick_sort_kernelPiii)
$_Z26parallel_quick_sort_kernelPii$_Z17quick_sort_kernelPiii:
[----:B------:R-:W-:-:S05]  /*00c0*/  VIADD R1, R1, 0xffffffd0 ;  /* 0xffffffd001017836 */ /* 0x000fca0000000000 */
[----:B------:R-:W-:Y:S04]  /*00d0*/  STL [R1+0x2c], R27 ;  /* 0x00002c1b01007387 */ /* 0x000fe80000100800 */
[----:B------:R-:W-:Y:S04]  /*00e0*/  STL [R1+0x28], R26 ;  /* 0x0000281a01007387 */ /* 0x000fe80000100800 */
[----:B------:R0:W-:Y:S04]  /*00f0*/  STL [R1+0x24], R25 ;  /* 0x0000241901007387 */ /* 0x0001e80000100800 */
[----:B------:R1:W-:Y:S04]  /*0100*/  STL [R1+0x20], R24 ;  /* 0x0000201801007387 */ /* 0x0003e80000100800 */
[----:B------:R-:W-:Y:S01]  /*0110*/  STL [R1+0x1c], R23 ;  /* 0x00001c1701007387 */ /* 0x000fe20000100800 */
[----:B0-----:R-:W-:-:S03]  /*0120*/  IMAD.MOV.U32 R25, RZ, RZ, R5 ;  /* 0x000000ffff197224 */ /* 0x001fc600078e0005 */
[----:B------:R-:W-:Y:S01]  /*0130*/  STL [R1+0x18], R22 ;  /* 0x0000181601007387 */ /* 0x000fe20000100800 */
[----:B-1----:R-:W-:-:S03]  /*0140*/  MOV R24, R4 ;  /* 0x0000000400187202 */ /* 0x002fc60000000f00 */
[----:B------:R-:W-:Y:S04]  /*0150*/  STL [R1+0x14], R21 ;  /* 0x0000141501007387 */ /* 0x000fe80000100800 */
[----:B------:R-:W-:Y:S04]  /*0160*/  STL [R1+0x10], R20 ;  /* 0x0000101401007387 */ /* 0x000fe80000100800 */
[----:B------:R0:W-:Y:S04]  /*0170*/  STL [R1+0xc], R18 ;  /* 0x00000c1201007387 */ /* 0x0001e80000100800 */
[----:B------:R1:W-:Y:S04]  /*0180*/  STL [R1+0x8], R17 ;  /* 0x0000081101007387 */ /* 0x0003e80000100800 */
[----:B------:R-:W-:Y:S01]  /*0190*/  STL [R1+0x4], R16 ;  /* 0x0000041001007387 */ /* 0x000fe20000100800 */
[----:B0-----:R-:W0:Y:S05]  /*01a0*/  BMOV.32.CLEAR R18, B7 ;  /* 0x0000000007127355 */ /* 0x001e2a0000100000 */
[----:B-1----:R-:W1:Y:S05]  /*01b0*/  BMOV.32.CLEAR R17, B6 ;  /* 0x0000000006117355 */ /* 0x002e6a0000100000 */
[----:B------:R-:W-:Y:S01]  /*01c0*/  BSSY.RECONVERGENT B7, `(.L_x_44) ;  /* 0x0000036000077945 */ /* 0x000fe20003800200 */
[----:B------:R2:W-:Y:S02]  /*01d0*/  STL [R1], R2 ;  /* 0x0000000201007387 */ /* 0x0005e40000100800 */
[----:B--2---:R-:W-:-:S05]  /*01e0*/  IMAD.MOV.U32 R2, RZ, RZ, R7 ;  /* 0x000000ffff027224 */ /* 0x004fca00078e0007 */
[----:B------:R-:W-:-:S13]  /*01f0*/  ISETP.GE.AND P0, PT, R6, R2, PT ;  /* 0x000000020600720c */ /* 0x000fda0003f06270 */
[----:B01----:R-:W-:Y:S05]  /*0200*/  @P0 BRA `(.L_x_45) ;  /* 0x0000000000c40947 */ /* 0x003fea0003800000 */
[----:B------:R-:W0:Y:S01]  /*0210*/  LDC.64 R26, c[0x0][0x358] ;  /* 0x0000d600ff1a7b82 */ /* 0x000e220000000a00 */
[----:B------:R-:W-:Y:S01]  /*0220*/  BSSY.RECONVERGENT B6, `(.L_x_45) ;  /* 0x000002f000067945 */ /* 0x000fe20003800200 */
[----:B------:R-:W-:-:S07]  /*0230*/  IMAD.WIDE R22, R2, 0x4, R24 ;  /* 0x0000000402167825 */ /* 0x000fce00078e0218 */
.L_x_50:
[----:B0-----:R-:W-:Y:S02]  /*0240*/  R2UR UR4, R26 ;  /* 0x000000001a0472ca */ /* 0x001fe400000e0000 */
[----:B------:R-:W-:-:S13]  /*0250*/  R2UR UR5, R27 ;  /* 0x000000001b0572ca */ /* 0x000fda00000e0000 */
[----:B------:R0:W5:Y:S01]  /*0260*/  LDG.E R0, desc[UR4][R22.64] ;  /* 0x0000000416007981 */ /* 0x000162000c1e1900 */
[----:B------:R-:W-:Y:S01]  /*0270*/  BSSY.RECONVERGENT B0, `(.L_x_46) ;  /* 0x0000017000007945 */ /* 0x000fe20003800200 */
[----:B------:R-:W-:Y:S02]  /*0280*/  VIADD R16, R6, 0xffffffff ;  /* 0xffffffff06107836 */ /* 0x000fe40000000000 */
[----:B------:R-:W-:-:S07]  /*0290*/  IMAD.MOV.U32 R3, RZ, RZ, R6 ;  /* 0x000000ffff037224 */ /* 0x000fce00078e0006 */
.L_x_49:
[----:B------:R-:W-:Y:S01]  /*02a0*/  R2UR UR4, R26 ;  /* 0x000000001a0472ca */ /* 0x000fe200000e0000 */
[----:B-1----:R-:W-:Y:S01]  /*02b0*/  IMAD.WIDE R4, R3, 0x4, R24 ;  /* 0x0000000403047825 */ /* 0x002fe200078e0218 */
[----:B------:R-:W-:-:S13]  /*02c0*/  R2UR UR5, R27 ;  /* 0x000000001b0572ca */ /* 0x000fda00000e0000 */
[----:B------:R-:W2:Y:S01]  /*02d0*/  LDG.E R11, desc[UR4][R4.64] ;  /* 0x00000004040b7981 */ /* 0x000ea2000c1e1900 */
[----:B------:R-:W-:Y:S01]  /*02e0*/  VIADD R3, R3, 0x1 ;  /* 0x0000000103037836 */ /* 0x000fe20000000000 */
[----:B------:R-:W-:Y:S04]  /*02f0*/  BSSY.RECONVERGENT B1, `(.L_x_47) ;  /* 0x000000d000017945 */ /* 0x000fe80003800200 */
[----:B------:R-:W-:Y:S02]  /*0300*/  ISETP.GE.AND P1, PT, R3, R2, PT ;  /* 0x000000020300720c */ /* 0x000fe40003f26270 */
[----:B--2--5:R-:W-:-:S13]  /*0310*/  ISETP.GE.AND P0, PT, R11, R0, PT ;  /* 0x000000000b00720c */ /* 0x024fda0003f06270 */
[----:B------:R-:W-:Y:S05]  /*0320*/  @P0 BRA `(.L_x_48) ;  /* 0x0000000000240947 */ /* 0x000fea0003800000 */
[----:B------:R-:W-:Y:S01]  /*0330*/  R2UR UR4, R26 ;  /* 0x000000001a0472ca */ /* 0x000fe200000e0000 */
[----:B------:R-:W-:Y:S01]  /*0340*/  IMAD.WIDE R8, R16, 0x4, R24 ;  /* 0x0000000410087825 */ /* 0x000fe200078e0218 */
[----:B------:R-:W-:-:S13]  /*0350*/  R2UR UR5, R27 ;  /* 0x000000001b0572ca */ /* 0x000fda00000e0000 */
[----:B------:R-:W2:Y:S01]  /*0360*/  LDG.E R7, desc[UR4][R8.64+0x4] ;  /* 0x0000040408077981 */ /* 0x000ea2000c1e1900 */
[----:B------:R-:W-:Y:S02]  /*0370*/  R2UR UR6, R26 ;  /* 0x000000001a0672ca */ /* 0x000fe400000e0000 */
[----:B------:R-:W-:Y:S01]  /*0380*/  R2UR UR7, R27 ;  /* 0x000000001b0772ca */ /* 0x000fe200000e0000 */
[----:B------:R1:W-:Y:S01]  /*0390*/  STG.E desc[UR4][R8.64+0x4], R11 ;  /* 0x0000040b08007986 */ /* 0x0003e2000c101904 */
[----:B------:R-:W-:-:S11]  /*03a0*/  IADD3 R16, PT, PT, R16, 0x1, RZ ;  /* 0x0000000110107810 */ /* 0x000fd60007ffe0ff */
[----:B--2---:R1:W-:Y:S02]  /*03b0*/  STG.E desc[UR6][R4.64], R7 ;  /* 0x0000000704007986 */ /* 0x0043e4000c101906 */
.L_x_48:
[----:B------:R-:W-:Y:S05]  /*03c0*/  BSYNC.RECONVERGENT B1 ;  /* 0x0000000000017941 */ /* 0x000fea0003800200 */
.L_x_47:
[----:B------:R-:W-:Y:S05]  /*03d0*/  @!P1 BRA `(.L_x_49) ;  /* 0xfffffffc00b09947 */ /* 0x000fea000383ffff */
[----:B------:R-:W-:Y:S05]  /*03e0*/  BSYNC.RECONVERGENT B0 ;  /* 0x0000000000007941 */ /* 0x000fea0003800200 */
.L_x_46:
[----:B------:R-:W-:Y:S01]  /*03f0*/  R2UR UR6, R26 ;  /* 0x000000001a0672ca */ /* 0x000fe200000e0000 */
[----:B-1----:R-:W-:Y:S01]  /*0400*/  IMAD.WIDE R8, R16, 0x4, R24 ;  /* 0x0000000410087825 */ /* 0x002fe200078e0218 */
[C---:B------:R-:W-:Y:S02]  /*0410*/  R2UR UR7, R27.reuse ;  /* 0x000000001b0772ca */ /* 0x040fe400000e0000 */
[----:B------:R-:W-:Y:S02]  /*0420*/  R2UR UR4, R26 ;  /* 0x000000001a0472ca */ /* 0x000fe400000e0000 */
[----:B------:R-:W-:-:S09]  /*0430*/  R2UR UR5, R27 ;  /* 0x000000001b0572ca */ /* 0x000fd200000e0000 */
[----:B------:R-:W2:Y:S04]  /*0440*/  LDG.E R0, desc[UR6][R22.64] ;  /* 0x0000000616007981 */ /* 0x000ea8000c1e1900 */
[----:B------:R-:W3:Y:S01]  /*0450*/  LDG.E R3, desc[UR4][R8.64+0x4] ;  /* 0x0000040408037981 */ /* 0x000ee2000c1e1900 */
[----:B------:R-:W-:Y:S02]  /*0460*/  HFMA2 R21, -RZ, RZ, 0, 0 ;  /* 0x00000000ff157431 */ /* 0x000fe400000001ff */
[----:B------:R-:W-:Y:S01]  /*0470*/  IMAD.MOV.U32 R4, RZ, RZ, R24 ;  /* 0x000000ffff047224 */ /* 0x000fe200078e0018 */
[----:B------:R-:W-:Y:S01]  /*0480*/  MOV R20, 0x4e0 ;  /* 0x000004e000147802 */ /* 0x000fe20000000f00 */
[----:B------:R-:W-:Y:S02]  /*0490*/  IMAD.MOV.U32 R5, RZ, RZ, R25 ;  /* 0x000000ffff057224 */ /* 0x000fe400078e0019 */
[----:B------:R-:W-:Y:S01]  /*04a0*/  IMAD.MOV.U32 R7, RZ, RZ, R16 ;  /* 0x000000ffff077224 */ /* 0x000fe200078e0010 */
[----:B--2---:R1:W-:Y:S04]  /*04b0*/  STG.E desc[UR4][R8.64+0x4], R0 ;  /* 0x0000040008007986 */ /* 0x0043e8000c101904 */
[----:B---3--:R1:W-:Y:S02]  /*04c0*/  STG.E desc[UR6][R22.64], R3 ;  /* 0x0000000316007986 */ /* 0x0083e4000c101906 */
[----:B01----:R-:W-:Y:S05]  /*04d0*/  CALL.REL.NOINC `($_Z26parallel_quick_sort_kernelPii$_Z17quick_sort_kernelPiii) ;  /* 0xfffffff800f87944 */ /* 0x003fea0003c3ffff */
[----:B------:R-:W-:-:S05]  /*04e0*/  VIADD R6, R16, 0x2 ;  /* 0x0000000210067836 */ /* 0x000fca0000000000 */
[----:B------:R-:W-:-:S13]  /*04f0*/  ISETP.GE.AND P0, PT, R6, R2, PT ;  /* 0x000000020600720c */ /* 0x000fda0003f06270 */
[----:B------:R-:W-:Y:S05]  /*0500*/  @!P0 BRA `(.L_x_50) ;  /* 0xfffffffc004c8947 */ /* 0x000fea000383ffff */
[----:B------:R-:W-:Y:S05]  /*0510*/  BSYNC.RECONVERGENT B6 ;  /* 0x0000000000067941 */ /* 0x000fea0003800200 */
.L_x_45:
[----:B------:R-:W-:Y:S05]  /*0520*/  BSYNC.RECONVERGENT B7 ;  /* 0x0000000000077941 */ /* 0x000fea0003800200 */
.L_x_44:
[----:B------:R-:W2:Y:S01]  /*0530*/  LDL R20, [R1+0x10] ;  /* 0x0000100001147983 */ /* 0x000ea20000100800 */
[----:B------:R0:W-:Y:S05]  /*0540*/  BMOV.32 B6, R17 ;  /* 0x0000001106007356 */ /* 0x0001ea0000000000 */
[----:B------:R-:W2:Y:S01]  /*0550*/  LDL R21, [R1+0x14] ;  /* 0x0000140001157983 */ /* 0x000ea20000100800 */
[----:B------:R1:W-:Y:S05]  /*0560*/  BMOV.32 B7, R18 ;  /* 0x0000001207007356 */ /* 0x0003ea0000000000 */
[----:B------:R-:W2:Y:S04]  /*0570*/  LDL R2, [R1] ;  /* 0x0000000001027983 */ /* 0x000ea80000100800 */
[----:B------:R-:W2:Y:S04]  /*0580*/  LDL R16, [R1+0x4] ;  /* 0x0000040001107983 */ /* 0x000ea80000100800 */
[----:B0-----:R-:W2:Y:S04]  /*0590*/  LDL R17, [R1+0x8] ;  /* 0x0000080001117983 */ /* 0x001ea80000100800 */
[----:B-1----:R-:W2:Y:S04]  /*05a0*/  LDL R18, [R1+0xc] ;  /* 0x00000c0001127983 */ /* 0x002ea80000100800 */
[----:B------:R-:W2:Y:S04]  /*05b0*/  LDL R22, [R1+0x18] ;  /* 0x0000180001167983 */ /* 0x000ea80000100800 */
[----:B------:R-:W2:Y:S04]  /*05c0*/  LDL R23, [R1+0x1c] ;  /* 0x00001c0001177983 */ /* 0x000ea80000100800 */
[----:B------:R-:W2:Y:S04]  /*05d0*/  LDL R24, [R1+0x20] ;  /* 0x0000200001187983 */ /* 0x000ea80000100800 */
[----:B------:R-:W2:Y:S04]  /*05e0*/  LDL R25, [R1+0x24] ;  /* 0x0000240001197983 */ /* 0x000ea80000100800 */
[----:B------:R-:W2:Y:S04]  /*05f0*/  LDL R26, [R1+0x28] ;  /* 0x00002800011a7983 */ /* 0x000ea80000100800 */
[----:B------:R0:W2:Y:S02]  /*0600*/  LDL R27, [R1+0x2c] ;  /* 0x00002c00011b7983 */ /* 0x0000a40000100800 */
[----:B0-----:R-:W-:Y:S01]  /*0610*/  VIADD R1, R1, 0x30 ;  /* 0x0000003001017836 */ /* 0x001fe20000000000 */
[----:B--2---:R-:W-:Y:S06]  /*0620*/  RET.REL.NODEC R20 `(_Z26parallel_quick_sort_kernelPii) ;  /* 0xfffffff814747950 */ /* 0x004fec0003c3ffff */
.L_x_51:
        /* <DEDUP_REMOVED lines=13> */
.L_x_84:


//--------------------- .text._Z21insertion_sort_kernelPii --------------------------
	.section	.text._Z21insertion_sort_kernelPii,"ax",@progbits
	.align	128
        .global         _Z21insertion_sort_kernelPii
        .type           _Z21insertion_sort_kernelPii,@function
        .size           _Z21insertion_sort_kernelPii,(.L_x_88 - _Z21insertion_sort_kernelPii)
        .other          _Z21insertion_sort_kernelPii,@"STO_CUDA_ENTRY STV_DEFAULT"
_Z21insertion_sort_kernelPii:
.text._Z21insertion_sort_kernelPii:
[----:B------:R-:W-:Y:S01]  /*0000*/  LDC R1, c[0x0][0x37c] ;  /* 0x0000df00ff017b82 */ /* 0x000fe20000000800 */
[----:B------:R-:W0:Y:S01]  /*0010*/  S2R R7, SR_TID.X ;  /* 0x0000000000077919 */ /* 0x000e220000002100 */
[----:B------:R-:W0:Y:S02]  /*0020*/  LDCU UR4, c[0x0][0x388] ;  /* 0x00007100ff0477ac */ /* 0x000e240008000800 */
[----:B0-----:R-:W-:-:S04]  /*0030*/  ISETP.GE.AND P0, PT, R7, UR4, PT ;  /* 0x0000000407007c0c */ /* 0x001fc8000bf06270 */
[----:B------:R-:W-:-:S13]  /*0040*/  ISETP.EQ.OR P0, PT, R7, RZ, P0 ;  /* 0x000000ff0700720c */ /* 0x000fda0000702670 */
[----:B------:R-:W-:Y:S05]  /*0050*/  @P0 EXIT ;  /* 0x000000000000094d */ /* 0x000fea0003800000 */
[----:B------:R-:W0:Y:S01]  /*0060*/  LDC.64 R2, c[0x0][0x380] ;  /* 0x0000e000ff027b82 */ /* 0x000e220000000a00 */
[----:B------:R-:W1:Y:S07]  /*0070*/  LDCU.64 UR4, c[0x0][0x358] ;  /* 0x00006b00ff0477ac */ /* 0x000e6e0008000a00 */
[----:B------:R-:W2:Y:S01]  /*0080*/  LDC.64 R4, c[0x0][0x380] ;  /* 0x0000e000ff047b82 */ /* 0x000ea20000000a00 */
[----:B0-----:R-:W-:-:S05]  /*0090*/  IMAD.WIDE.U32 R2, R7, 0x4, R2 ;  /* 0x0000000407027825 */ /* 0x001fca00078e0002 */
[----:B-1----:R0:W5:Y:S01]  /*00a0*/  LDG.E R9, desc[UR4][R2.64] ;  /* 0x0000000402097981 */ /* 0x002162000c1e1900 */
[----:B------:R-:W-:Y:S01]  /*00b0*/  BSSY.RECONVERGENT B0, `(.L_x_52) ;  /* 0x000000c000007945 */ /* 0x000fe20003800200 */
.L_x_54:
[----:B------:R-:W-:-:S05]  /*00c0*/  IADD3 R11, PT, PT, R7, -0x1, RZ ;  /* 0xffffffff070b7810 */ /* 0x000fca0007ffe0ff */
[----:B012---:R-:W-:-:S05]  /*00d0*/  IMAD.WIDE.U32 R2, R11, 0x4, R4 ;  /* 0x000000040b027825 */ /* 0x007fca00078e0004 */
[----:B------:R-:W2:Y:S02]  /*00e0*/  LDG.E R0, desc[UR4][R2.64] ;  /* 0x0000000402007981 */ /* 0x000ea4000c1e1900 */
[----:B--2--5:R-:W-:-:S13]  /*00f0*/  ISETP.GT.AND P0, PT, R0, R9, PT ;  /* 0x000000090000720c */ /* 0x024fda0003f04270 */
[----:B------:R-:W-:Y:S05]  /*0100*/  @!P0 BRA `(.L_x_53) ;  /* 0x0000000000188947 */ /* 0x000fea0003800000 */
[C---:B------:R-:W-:Y:S01]  /*0110*/  IMAD.WIDE.U32 R2, R7.reuse, 0x4, R4 ;  /* 0x0000000407027825 */ /* 0x040fe200078e0004 */
[----:B------:R-:W-:Y:S02]  /*0120*/  ISETP.GT.U32.AND P0, PT, R7, 0x1, PT ;  /* 0x000000010700780c */ /* 0x000fe40003f04070 */
[----:B------:R-:W-:Y:S02]  /*0130*/  MOV R7, R11 ;  /* 0x0000000b00077202 */ /* 0x000fe40000000f00 */
[----:B------:R1:W-:Y:S09]  /*0140*/  STG.E desc[UR4][R2.64], R0 ;  /* 0x0000000002007986 */ /* 0x0003f2000c101904 */
[----:B------:R-:W-:Y:S05]  /*0150*/  @P0 BRA `(.L_x_54) ;  /* 0xfffffffc00d80947 */ /* 0x000fea000383ffff */
[----:B------:R-:W-:-:S07]  /*0160*/  HFMA2 R7, -RZ, RZ, 0, 0 ;  /* 0x00000000ff077431 */ /* 0x000fce00000001ff */
.L_x_53:
[----:B------:R-:W-:Y:S05]  /*0170*/  BSYNC.RECONVERGENT B0 ;  /* 0x0000000000007941 */ /* 0x000fea0003800200 */
.L_x_52:
[----:B-1----:R-:W-:-:S05]  /*0180*/  IMAD.WIDE.U32 R2, R7, 0x4, R4 ;  /* 0x0000000407027825 */ /* 0x002fca00078e0004 */
[----:B------:R-:W-:Y:S01]  /*0190*/  STG.E desc[UR4][R2.64], R9 ;  /* 0x0000000902007986 */ /* 0x000fe2000c101904 */
[----:B------:R-:W-:Y:S05]  /*01a0*/  EXIT ;  /* 0x000000000000794d */ /* 0x000fea0003800000 */
.L_x_55:
        /* <DEDUP_REMOVED lines=13> */
.L_x_88:


//--------------------- .text._Z21selection_sort_kernelPii --------------------------
	.section	.text._Z21selection_sort_kernelPii,"ax",@progbits
	.align	128
        .global         _Z21selection_sort_kernelPii
        .type           _Z21selection_sort_kernelPii,@function
        .size           _Z21selection_sort_kernelPii,(.L_x_89 - _Z21selection_sort_kernelPii)
        .other          _Z21selection_sort_kernelPii,@"STO_CUDA_ENTRY STV_DEFAULT"
_Z21selection_sort_kernelPii:
.text._Z21selection_sort_kernelPii:
[----:B------:R-:W-:Y:S01]  /*0000*/  LDC R1, c[0x0][0x37c] ;  /* 0x0000df00ff017b82 */ /* 0x000fe20000000800 */
[----:B------:R-:W0:Y:S07]  /*0010*/  S2R R0, SR_TID.X ;  /* 0x0000000000007919 */ /* 0x000e2e0000002100 */
[----:B------:R-:W1:Y:S02]  /*0020*/  LDC R5, c[0x0][0x388] ;  /* 0x0000e200ff057b82 */ /* 0x000e640000000800 */
[----:B-1----:R-:W-:-:S05]  /*0030*/  VIADD R3, R5, 0xffffffff ;  /* 0xffffffff05037836 */ /* 0x002fca0000000000 */
[----:B0-----:R-:W-:-:S13]  /*0040*/  ISETP.GE.AND P0, PT, R0, R3, PT ;  /* 0x000000030000720c */ /* 0x001fda0003f06270 */
[----:B------:R-:W-:Y:S05]  /*0050*/  @P0 EXIT ;  /* 0x000000000000094d */ /* 0x000fea0003800000 */
[----:B------:R-:W-:Y:S01]  /*0060*/  VIADD R3, R0, 0x1 ;  /* 0x0000000100037836 */ /* 0x000fe20000000000 */
[----:B------:R-:W0:Y:S01]  /*0070*/  LDCU.64 UR4, c[0x0][0x358] ;  /* 0x00006b00ff0477ac */ /* 0x000e220008000a00 */
[----:B------:R-:W-:Y:S01]  /*0080*/  BSSY.RECONVERGENT B0, `(.L_x_56) ;  /* 0x00000cf000007945 */ /* 0x000fe20003800200 */
[----:B------:R-:W-:Y:S02]  /*0090*/  MOV R10, R0 ;  /* 0x00000000000a7202 */ /* 0x000fe40000000f00 */
[----:B------:R-:W-:-:S13]  /*00a0*/  ISETP.GE.AND P0, PT, R3, R5, PT ;  /* 0x000000050300720c */ /* 0x000fda0003f06270 */
[----:B------:R-:W-:Y:S05]  /*00b0*/  @P0 BRA `(.L_x_57) ;  /* 0x0000000c002c0947 */ /* 0x000fea0003800000 */
[----:B------:R-:W-:Y:S01]  /*00c0*/  IADD3 R4, PT, PT, -R0, -0x2, R5 ;  /* 0xfffffffe00047810 */ /* 0x000fe20007ffe105 */
[----:B------:R-:W-:Y:S01]  /*00d0*/  BSSY.RECONVERGENT B1, `(.L_x_58) ;  /* 0x0000065000017945 */ /* 0x000fe20003800200 */
[----:B------:R-:W-:Y:S01]  /*00e0*/  LOP3.LUT R2, RZ, R0, RZ, 0x33, !PT ;  /* 0x00000000ff027212 */ /* 0x000fe200078e33ff */
[----:B------:R-:W-:Y:S01]  /*00f0*/  IMAD.MOV.U32 R10, RZ, RZ, R0 ;  /* 0x000000ffff0a7224 */ /* 0x000fe200078e0000 */
[----:B------:R-:W-:-:S03]  /*0100*/  ISETP.GE.U32.AND P0, PT, R4, 0xf, PT ;  /* 0x0000000f0400780c */ /* 0x000fc60003f06070 */
[----:B------:R-:W-:-:S05]  /*0110*/  IMAD.IADD R2, R2, 0x1, R5 ;  /* 0x0000000102027824 */ /* 0x000fca00078e0205 */
[----:B------:R-:W-:-:S05]  /*0120*/  LOP3.LUT R16, R2, 0xf, RZ, 0xc0, !PT ;  /* 0x0000000f02107812 */ /* 0x000fca00078ec0ff */
[----:B------:R-:W-:Y:S05]  /*0130*/  @!P0 BRA `(.L_x_59) ;  /* 0x0000000400788947 */ /* 0x000fea0003800000 */
[----:B------:R-:W-:Y:S01]  /*0140*/  LOP3.LUT R3, R2, 0xfffffff0, RZ, 0xc0, !PT ;  /* 0xfffffff002037812 */ /* 0x000fe200078ec0ff */
[----:B------:R-:W-:Y:S01]  /*0150*/  BSSY.RECONVERGENT B2, `(.L_x_60) ;  /* 0x000005b000027945 */ /* 0x000fe20003800200 */
[----:B------:R-:W-:Y:S01]  /*0160*/  MOV R8, R0 ;  /* 0x0000000000087202 */ /* 0x000fe20000000f00 */
[----:B------:R-:W-:Y:S02]  /*0170*/  IMAD.MOV.U32 R10, RZ, RZ, R0 ;  /* 0x000000ffff0a7224 */ /* 0x000fe400078e0000 */
[----:B------:R-:W-:-:S07]  /*0180*/  IMAD.MOV R3, RZ, RZ, -R3 ;  /* 0x000000ffff037224 */ /* 0x000fce00078e0a03 */
.L_x_61:
[----:B------:R-:W1:Y:S01]  /*0190*/  LDC.64 R6, c[0x0][0x380] ;  /* 0x0000e000ff067b82 */ /* 0x000e620000000a00 */
[----:B------:R-:W-:Y:S01]  /*01a0*/  IADD3 R9, PT, PT, R8, 0x1, RZ ;  /* 0x0000000108097810 */ /* 0x000fe20007ffe0ff */
[----:B-1----:R-:W-:-:S04]  /*01b0*/  IMAD.WIDE R12, R10, 0x4, R6 ;  /* 0x000000040a0c7825 */ /* 0x002fc800078e0206 */
[----:B------:R-:W-:Y:S02]  /*01c0*/  IMAD.WIDE.U32 R4, R9, 0x4, R6 ;  /* 0x0000000409047825 */ /* 0x000fe400078e0006 */
[----:B0-----:R-:W2:Y:S04]  /*01d0*/  LDG.E R12, desc[UR4][R12.64] ;  /* 0x000000040c0c7981 */ /* 0x001ea8000c1e1900 */
[----:B------:R-:W2:Y:S04]  /*01e0*/  LDG.E R11, desc[UR4][R4.64] ;  /* 0x00000004040b7981 */ /* 0x000ea8000c1e1900 */
[----:B------:R-:W3:Y:S04]  /*01f0*/  LDG.E R14, desc[UR4][R4.64+0x4] ;  /* 0x00000404040e7981 */ /* 0x000ee8000c1e1900 */
[----:B------:R-:W4:Y:S01]  /*0200*/  LDG.E R17, desc[UR4][R4.64+0x8] ;  /* 0x0000080404117981 */ /* 0x000f22000c1e1900 */
[----:B--2---:R-:W-:-:S04]  /*0210*/  ISETP.GE.AND P0, PT, R11, R12, PT ;  /* 0x0000000c0b00720c */ /* 0x004fc80003f06270 */
[----:B------:R-:W-:-:S05]  /*0220*/  SEL R9, R9, R10, !P0 ;  /* 0x0000000a09097207 */ /* 0x000fca0004000000 */
[----:B------:R-:W-:-:S06]  /*0230*/  IMAD.WIDE R10, R9, 0x4, R6 ;  /* 0x00000004090a7825 */ /* 0x000fcc00078e0206 */
[----:B------:R-:W3:Y:S02]  /*0240*/  LDG.E R11, desc[UR4][R10.64] ;  /* 0x000000040a0b7981 */ /* 0x000ee4000c1e1900 */
[----:B---3--:R-:W-:-:S13]  /*0250*/  ISETP.GE.AND P0, PT, R14, R11, PT ;  /* 0x0000000b0e00720c */ /* 0x008fda0003f06270 */
[----:B------:R-:W-:-:S04]  /*0260*/  @!P0 VIADD R9, R8, 0x2 ;  /* 0x0000000208098836 */ /* 0x000fc80000000000 */
[----:B------:R-:W-:-:S06]  /*0270*/  IMAD.WIDE R14, R9, 0x4, R6 ;  /* 0x00000004090e7825 */ /* 0x000fcc00078e0206 */
[----:B------:R-:W4:Y:S02]  /*0280*/  LDG.E R14, desc[UR4][R14.64] ;  /* 0x000000040e0e7981 */ /* 0x000f24000c1e1900 */
[----:B----4-:R-:W-:Y:S02]  /*0290*/  ISETP.GE.AND P0, PT, R17, R14, PT ;  /* 0x0000000e1100720c */ /* 0x010fe40003f06270 */
[----:B------:R-:W2:Y:S11]  /*02a0*/  LDG.E R17, desc[UR4][R4.64+0xc] ;  /* 0x00000c0404117981 */ /* 0x000eb6000c1e1900 */
[----:B------:R-:W-:-:S04]  /*02b0*/  @!P0 VIADD R9, R8, 0x3 ;  /* 0x0000000308098836 */ /* 0x000fc80000000000 */
[----:B------:R-:W-:-:S06]  /*02c0*/  IMAD.WIDE R12, R9, 0x4, R6 ;  /* 0x00000004090c7825 */ /* 0x000fcc00078e0206 */
[----:B------:R-:W2:Y:S02]  /*02d0*/  LDG.E R12, desc[UR4][R12.64] ;  /* 0x000000040c0c7981 */ /* 0x000ea4000c1e1900 */
[----:B--2---:R-:W-:Y:S02]  /*02e0*/  ISETP.GE.AND P0, PT, R17, R12, PT ;  /* 0x0000000c1100720c */ /* 0x004fe40003f06270 */
[----:B------:R-:W2:Y:S11]  /*02f0*/  LDG.E R17, desc[UR4][R4.64+0x10] ;  /* 0x0000100404117981 */ /* 0x000eb6000c1e1900 */
[----:B------:R-:W-:-:S05]  /*0300*/  @!P0 IADD3 R9, PT, PT, R8, 0x4, RZ ;  /* 0x0000000408098810 */ /* 0x000fca0007ffe0ff */
[----:B------:R-:W-:-:S06]  /*0310*/  IMAD.WIDE R10, R9, 0x4, R6 ;  /* 0x00000004090a7825 */ /* 0x000fcc00078e0206 */
[----:B------:R-:W2:Y:S02]  /*0320*/  LDG.E R10, desc[UR4][R10.64] ;  /* 0x000000040a0a7981 */ /* 0x000ea4000c1e1900 */
[----:B--2---:R-:W-:Y:S02]  /*0330*/  ISETP.GE.AND P0, PT, R17, R10, PT ;  /* 0x0000000a1100720c */ /* 0x004fe40003f06270 */
[----:B------:R-:W2:Y:S11]  /*0340*/  LDG.E R17, desc[UR4][R4.64+0x14] ;  /* 0x0000140404117981 */ /* 0x000eb6000c1e1900 */
[----:B------:R-:W-:-:S04]  /*0350*/  @!P0 VIADD R9, R8, 0x5 ;  /* 0x0000000508098836 */ /* 0x000fc80000000000 */
        /* <DEDUP_REMOVED lines=38> */
[----:B------:R-:W2:Y:S04]  /*05c0*/  LDG.E R17, desc[UR4][R4.64+0x34] ;  /* 0x0000340404117981 */ /* 0x000ea8000c1e1900 */
[----:B------:R-:W3:Y:S07]  /*05d0*/  LDG.E R12, desc[UR4][R4.64+0x3c] ;  /* 0x00003c04040c7981 */ /* 0x000eee000c1e1900 */
        /* <DEDUP_REMOVED lines=8> */
[----:B--2---:R-:W-:-:S13]  /*0660*/  ISETP.GE.AND P0, PT, R17, R14, PT ;  /* 0x0000000e1100720c */ /* 0x004fda0003f06270 */
[----:B------:R-:W-:-:S04]  /*0670*/  @!P0 VIADD R9, R8, 0xf ;  /* 0x0000000f08098836 */ /* 0x000fc80000000000 */
[----:B------:R-:W-:-:S06]  /*0680*/  IMAD.WIDE R6, R9, 0x4, R6 ;  /* 0x0000000409067825 */ /* 0x000fcc00078e0206 */
[----:B------:R-:W3:Y:S01]  /*0690*/  LDG.E R7, desc[UR4][R6.64] ;  /* 0x0000000406077981 */ /* 0x000ee2000c1e1900 */
[----:B------:R-:W-:-:S04]  /*06a0*/  IADD3 R3, PT, PT, R3, 0x10, RZ ;  /* 0x0000001003037810 */ /* 0x000fc80007ffe0ff */
[----:B------:R-:W-:Y:S01]  /*06b0*/  ISETP.NE.AND P1, PT, R3, RZ, PT ;  /* 0x000000ff0300720c */ /* 0x000fe20003f25270 */
[----:B------:R-:W-:Y:S01]  /*06c0*/  VIADD R8, R8, 0x10 ;  /* 0x0000001008087836 */ /* 0x000fe20000000000 */
[----:B---3--:R-:W-:-:S04]  /*06d0*/  ISETP.GE.AND P0, PT, R12, R7, PT ;  /* 0x000000070c00720c */ /* 0x008fc80003f06270 */
[----:B------:R-:W-:-:S07]  /*06e0*/  SEL R10, R8, R9, !P0 ;  /* 0x00000009080a7207 */ /* 0x000fce0004000000 */
[----:B------:R-:W-:Y:S05]  /*06f0*/  @P1 BRA `(.L_x_61) ;  /* 0xfffffff800a41947 */ /* 0x000fea000383ffff */
[----:B------:R-:W-:Y:S05]  /*0700*/  BSYNC.RECONVERGENT B2 ;  /* 0x0000000000027941 */ /* 0x000fea0003800200 */
.L_x_60:
[----:B------:R-:W-:-:S07]  /*0710*/  VIADD R3, R8, 0x1 ;  /* 0x0000000108037836 */ /* 0x000fce0000000000 */
.L_x_59:
[----:B0-----:R-:W-:Y:S05]  /*0720*/  BSYNC.RECONVERGENT B1 ;  /* 0x0000000000017941 */ /* 0x001fea0003800200 */
.L_x_58:
[----:B------:R-:W-:-:S13]  /*0730*/  ISETP.NE.AND P0, PT, R16, RZ, PT ;  /* 0x000000ff1000720c */ /* 0x000fda0003f05270 */
[----:B------:R-:W-:Y:S05]  /*0740*/  @!P0 BRA `(.L_x_57) ;  /* 0x0000000400888947 */ /* 0x000fea0003800000 */
[----:B------:R-:W-:Y:S01]  /*0750*/  ISETP.GE.U32.AND P1, PT, R16, 0x8, PT ;  /* 0x000000081000780c */ /* 0x000fe20003f26070 */
[----:B------:R-:W-:Y:S01]  /*0760*/  BSSY.RECONVERGENT B1, `(.L_x_62) ;  /* 0x0000030000017945 */ /* 0x000fe20003800200 */
[----:B------:R-:W-:-:S04]  /*0770*/  LOP3.LUT R17, R2, 0x7, RZ, 0xc0, !PT ;  /* 0x0000000702117812 */ /* 0x000fc800078ec0ff */
[----:B------:R-:W-:-:S07]  /*0780*/  ISETP.NE.AND P0, PT, R17, RZ, PT ;  /* 0x000000ff1100720c */ /* 0x000fce0003f05270 */
[----:B------:R-:W-:Y:S06]  /*0790*/  @!P1 BRA `(.L_x_63) ;  /* 0x0000000000b09947 */ /* 0x000fec0003800000 */
[----:B------:R-:W0:Y:S02]  /*07a0*/  LDC.64 R6, c[0x0][0x380] ;  /* 0x0000e000ff067b82 */ /* 0x000e240000000a00 */
[----:B0-----:R-:W-:-:S04]  /*07b0*/  IMAD.WIDE R12, R10, 0x4, R6 ;  /* 0x000000040a0c7825 */ /* 0x001fc800078e0206 */
[C---:B------:R-:W-:Y:S02]  /*07c0*/  IMAD.WIDE.U32 R4, R3.reuse, 0x4, R6 ;  /* 0x0000000403047825 */ /* 0x040fe400078e0006 */
[----:B------:R-:W2:Y:S04]  /*07d0*/  LDG.E R13, desc[UR4][R12.64] ;  /* 0x000000040c0d7981 */ /* 0x000ea8000c1e1900 */
[----:B------:R-:W2:Y:S02]  /*07e0*/  LDG.E R8, desc[UR4][R4.64] ;  /* 0x0000000404087981 */ /* 0x000ea4000c1e1900 */
[----:B--2---:R-:W-:Y:S02]  /*07f0*/  ISETP.GE.AND P1, PT, R8, R13, PT ;  /* 0x0000000d0800720c */ /* 0x004fe40003f26270 */
[----:B------:R-:W2:Y:S02]  /*0800*/  LDG.E R8, desc[UR4][R4.64+0x4] ;  /* 0x0000040404087981 */ /* 0x000ea4000c1e1900 */
[----:B------:R-:W-:-:S05]  /*0810*/  SEL R9, R3, R10, !P1 ;  /* 0x0000000a03097207 */ /* 0x000fca0004800000 */
        /* <DEDUP_REMOVED lines=33> */
[C---:B------:R-:W-:Y:S01]  /*0a30*/  @!P1 IADD3 R9, PT, PT, R3.reuse, 0x7, RZ ;  /* 0x0000000703099810 */ /* 0x040fe20007ffe0ff */
[----:B------:R-:W-:-:S04]  /*0a40*/  VIADD R3, R3, 0x8 ;  /* 0x0000000803037836 */ /* 0x000fc80000000000 */
[----:B------:R-:W-:-:S07]  /*0a50*/  IMAD.MOV.U32 R10, RZ, RZ, R9 ;  /* 0x000000ffff0a7224 */ /* 0x000fce00078e0009 */
.L_x_63:
[----:B------:R-:W-:Y:S05]  /*0a60*/  BSYNC.RECONVERGENT B1 ;  /* 0x0000000000017941 */ /* 0x000fea0003800200 */
.L_x_62:
        /* <DEDUP_REMOVED lines=8> */
[----:B------:R-:W-:Y:S02]  /*0af0*/  IMAD.WIDE.U32 R4, R3, 0x4, R6 ;  /* 0x0000000403047825 */ /* 0x000fe400078e0006 */
[----:B------:R-:W2:Y:S04]  /*0b00*/  LDG.E R8, desc[UR4][R8.64] ;  /* 0x0000000408087981 */ /* 0x000ea8000c1e1900 */
[----:B------:R-:W2:Y:S04]  /*0b10*/  LDG.E R11, desc[UR4][R4.64] ;  /* 0x00000004040b7981 */ /* 0x000ea8000c1e1900 */
[----:B------:R-:W3:Y:S04]  /*0b20*/  LDG.E R12, desc[UR4][R4.64+0x4] ;  /* 0x00000404040c7981 */ /* 0x000ee8000c1e1900 */
[----:B------:R-:W4:Y:S01]  /*0b30*/  LDG.E R14, desc[UR4][R4.64+0x8] ;  /* 0x00000804040e7981 */ /* 0x000f22000c1e1900 */
[----:B--2---:R-:W-:-:S03]  /*0b40*/  ISETP.GE.AND P1, PT, R11, R8, PT ;  /* 0x000000080b00720c */ /* 0x004fc60003f26270 */
[----:B------:R-:W2:Y:S01]  /*0b50*/  LDG.E R8, desc[UR4][R4.64+0xc] ;  /* 0x00000c0404087981 */ /* 0x000ea2000c1e1900 */
[----:B------:R-:W-:-:S05]  /*0b60*/  SEL R15, R3, R10, !P1 ;  /* 0x0000000a030f7207 */ /* 0x000fca0004800000 */
[----:B------:R-:W-:-:S06]  /*0b70*/  IMAD.WIDE R10, R15, 0x4, R6 ;  /* 0x000000040f0a7825 */ /* 0x000fcc00078e0206 */
[----:B------:R-:W3:Y:S02]  /*0b80*/  LDG.E R11, desc[UR4][R10.64] ;  /* 0x000000040a0b7981 */ /* 0x000ee4000c1e1900 */
[----:B---3--:R-:W-:-:S13]  /*0b90*/  ISETP.GE.AND P1, PT, R12, R11, PT ;  /* 0x0000000b0c00720c */ /* 0x008fda0003f26270 */
[----:B------:R-:W-:-:S05]  /*0ba0*/  @!P1 IADD3 R15, PT, PT, R3, 0x1, RZ ;  /* 0x00000001030f9810 */ /* 0x000fca0007ffe0ff */
[----:B------:R-:W-:-:S06]  /*0bb0*/  IMAD.WIDE R12, R15, 0x4, R6 ;  /* 0x000000040f0c7825 */ /* 0x000fcc00078e0206 */
[----:B------:R-:W4:Y:S02]  /*0bc0*/  LDG.E R13, desc[UR4][R12.64] ;  /* 0x000000040c0d7981 */ /* 0x000f24000c1e1900 */
[----:B----4-:R-:W-:-:S13]  /*0bd0*/  ISETP.GE.AND P1, PT, R14, R13, PT ;  /* 0x0000000d0e00720c */ /* 0x010fda0003f26270 */
[----:B------:R-:W-:-:S04]  /*0be0*/  @!P1 VIADD R15, R3, 0x2 ;  /* 0x00000002030f9836 */ /* 0x000fc80000000000 */
[----:B------:R-:W-:-:S06]  /*0bf0*/  IMAD.WIDE R6, R15, 0x4, R6 ;  /* 0x000000040f067825 */ /* 0x000fcc00078e0206 */
[----:B------:R-:W2:Y:S02]  /*0c00*/  LDG.E R7, desc[UR4][R6.64] ;  /* 0x0000000406077981 */ /* 0x000ea4000c1e1900 */
[----:B--2---:R-:W-:-:S13]  /*0c10*/  ISETP.GE.AND P1, PT, R8, R7, PT ;  /* 0x000000070800720c */ /* 0x004fda0003f26270 */
[C---:B------:R-:W-:Y:S01]  /*0c20*/  @!P1 VIADD R15, R3.reuse, 0x3 ;  /* 0x00000003030f9836 */ /* 0x040fe20000000000 */
[----:B------:R-:W-:-:S03]  /*0c30*/  IADD3 R3, PT, PT, R3, 0x4, RZ ;  /* 0x0000000403037810 */ /* 0x000fc60007ffe0ff */
[----:B------:R-:W-:-:S07]  /*0c40*/  IMAD.MOV.U32 R10, RZ, RZ, R15 ;  /* 0x000000ffff0a7224 */ /* 0x000fce00078e000f */
.L_x_65:
[----:B------:R-:W-:Y:S05]  /*0c50*/  BSYNC.RECONVERGENT B1 ;  /* 0x0000000000017941 */ /* 0x000fea0003800200 */
.L_x_64:
[----:B------:R-:W-:Y:S05]  /*0c60*/  @!P0 BRA `(.L_x_57) ;  /* 0x0000000000408947 */ /* 0x000fea0003800000 */
[----:B------:R-:W0:Y:S01]  /*0c70*/  LDC.64 R6, c[0x0][0x380] ;  /* 0x0000e000ff067b82 */ /* 0x000e220000000a00 */
[----:B------:R-:W-:Y:S02]  /*0c80*/  IMAD.MOV R2, RZ, RZ, -R2 ;  /* 0x000000ffff027224 */ /* 0x000fe400078e0a02 */
[----:B0-----:R-:W-:-:S03]  /*0c90*/  IMAD.WIDE.U32 R4, R3, 0x4, R6 ;  /* 0x0000000403047825 */ /* 0x001fc600078e0006 */
[----:B------:R-:W-:-:S07]  /*0ca0*/  MOV R11, R4 ;  /* 0x00000004000b7202 */ /* 0x000fce0000000f00 */
.L_x_66:
[----:B------:R-:W-:-:S04]  /*0cb0*/  IMAD.WIDE R8, R10, 0x4, R6 ;  /* 0x000000040a087825 */ /* 0x000fc800078e0206 */
[----:B------:R-:W-:Y:S02]  /*0cc0*/  IMAD.MOV.U32 R4, RZ, RZ, R11 ;  /* 0x000000ffff047224 */ /* 0x000fe400078e000b */
[----:B------:R-:W2:Y:S04]  /*0cd0*/  LDG.E R9, desc[UR4][R8.64] ;  /* 0x0000000408097981 */ /* 0x000ea8000c1e1900 */
[----:B------:R0:W2:Y:S01]  /*0ce0*/  LDG.E R4, desc[UR4][R4.64] ;  /* 0x0000000404047981 */ /* 0x0000a2000c1e1900 */
[----:B------:R-:W-:-:S04]  /*0cf0*/  IADD3 R2, PT, PT, R2, 0x1, RZ ;  /* 0x0000000102027810 */ /* 0x000fc80007ffe0ff */
[----:B------:R-:W-:Y:S02]  /*0d00*/  ISETP.NE.AND P1, PT, R2, RZ, PT ;  /* 0x000000ff0200720c */ /* 0x000fe40003f25270 */
[----:B------:R-:W-:-:S05]  /*0d10*/  IADD3 R11, P2, PT, R11, 0x4, RZ ;  /* 0x000000040b0b7810 */ /* 0x000fca0007f5e0ff */
[----:B0-----:R-:W-:Y:S01]  /*0d20*/  IMAD.X R5, RZ, RZ, R5, P2 ;  /* 0x000000ffff057224 */ /* 0x001fe200010e0605 */
[----:B--2---:R-:W-:-:S04]  /*0d30*/  ISETP.GE.AND P0, PT, R4, R9, PT ;  /* 0x000000090400720c */ /* 0x004fc80003f06270 */
[C---:B------:R-:W-:Y:S02]  /*0d40*/  SEL R10, R3.reuse, R10, !P0 ;  /* 0x0000000a030a7207 */ /* 0x040fe40004000000 */
[----:B------:R-:W-:Y:S01]  /*0d50*/  IADD3 R3, PT, PT, R3, 0x1, RZ ;  /* 0x0000000103037810 */ /* 0x000fe20007ffe0ff */
[----:B------:R-:W-:Y:S06]  /*0d60*/  @P1 BRA `(.L_x_66) ;  /* 0xfffffffc00d01947 */ /* 0x000fec000383ffff */
.L_x_57:
[----:B0-----:R-:W-:Y:S05]  /*0d70*/  BSYNC.RECONVERGENT B0 ;  /* 0x0000000000007941 */ /* 0x001fea0003800200 */
.L_x_56:
[----:B------:R-:W0:Y:S02]  /*0d80*/  LDC.64 R2, c[0x0][0x380] ;  /* 0x0000e000ff027b82 */ /* 0x000e240000000a00 */
[----:B0-----:R-:W-:-:S04]  /*0d90*/  IMAD.WIDE R4, R10, 0x4, R2 ;  /* 0x000000040a047825 */ /* 0x001fc800078e0202 */
[----:B------:R-:W-:Y:S01]  /*0da0*/  IMAD.WIDE.U32 R2, R0, 0x4, R2 ;  /* 0x0000000400027825 */ /* 0x000fe200078e0002 */
[----:B------:R-:W2:Y:S04]  /*0db0*/  LDG.E R9, desc[UR4][R4.64] ;  /* 0x0000000404097981 */ /* 0x000ea8000c1e1900 */
[----:B------:R-:W3:Y:S04]  /*0dc0*/  LDG.E R7, desc[UR4][R2.64] ;  /* 0x0000000402077981 */ /* 0x000ee8000c1e1900 */
[----:B--2---:R-:W-:Y:S04]  /*0dd0*/  STG.E desc[UR4][R2.64], R9 ;  /* 0x0000000902007986 */ /* 0x004fe8000c101904 */
[----:B---3--:R-:W-:Y:S01]  /*0de0*/  STG.E desc[UR4][R4.64], R7 ;  /* 0x0000000704007986 */ /* 0x008fe2000c101904 */
[----:B------:R-:W-:Y:S05]  /*0df0*/  EXIT ;  /* 0x000000000000794d */ /* 0x000fea0003800000 */
.L_x_67:
        /* <DEDUP_REMOVED lines=16> */
.L_x_89:


//--------------------- .text._Z18bubble_sort_kernelPii --------------------------
	.section	.text._Z18bubble_sort_kernelPii,"ax",@progbits
	.align	128
        .global         _Z18bubble_sort_kernelPii
        .type           _Z18bubble_sort_kernelPii,@function
        .size           _Z18bubble_sort_kernelPii,(.L_x_90 - _Z18bubble_sort_kernelPii)
        .other          _Z18bubble_sort_kernelPii,@"STO_CUDA_ENTRY STV_DEFAULT"
_Z18bubble_sort_kernelPii:
.text._Z18bubble_sort_kernelPii:
[----:B------:R-:W-:Y:S01]  /*0000*/  LDC R1, c[0x0][0x37c] ;  /* 0x0000df00ff017b82 */ /* 0x000fe20000000800 */
[----:B------:R-:W0:Y:S07]  /*0010*/  S2R R9, SR_TID.X ;  /* 0x0000000000097919 */ /* 0x000e2e0000002100 */
[----:B------:R-:W0:Y:S02]  /*0020*/  LDC R0, c[0x0][0x388] ;  /* 0x0000e200ff007b82 */ /* 0x000e240000000800 */
[----:B0-----:R-:W-:-:S13]  /*0030*/  ISETP.GE.AND P0, PT, R9, R0, PT ;  /* 0x000000000900720c */ /* 0x001fda0003f06270 */
[----:B------:R-:W-:Y:S05]  /*0040*/  @P0 EXIT ;  /* 0x000000000000094d */ /* 0x000fea0003800000 */
[----:B------:R-:W-:-:S13]  /*0050*/  ISETP.GE.U32.AND P0, PT, R0, 0x2, PT ;  /* 0x000000020000780c */ /* 0x000fda0003f06070 */
[----:B------:R-:W-:Y:S05]  /*0060*/  @!P0 EXIT ;  /* 0x000000000000894d */ /* 0x000fea0003800000 */
[----:B------:R-:W0:Y:S01]  /*0070*/  LDC.64 R2, c[0x0][0x380] ;  /* 0x0000e000ff027b82 */ /* 0x000e220000000a00 */
[C---:B------:R-:W-:Y:S01]  /*0080*/  VIADD R4, R0.reuse, 0xfffffffe ;  /* 0xfffffffe00047836 */ /* 0x040fe20000000000 */
[----:B------:R-:W1:Y:S01]  /*0090*/  LDCU.64 UR4, c[0x0][0x358] ;  /* 0x00006b00ff0477ac */ /* 0x000e620008000a00 */
[----:B------:R-:W-:Y:S02]  /*00a0*/  VIADD R0, R0, 0xffffffff ;  /* 0xffffffff00007836 */ /* 0x000fe40000000000 */
[----:B------:R-:W-:Y:S01]  /*00b0*/  IMAD.MOV.U32 R6, RZ, RZ, RZ ;  /* 0x000000ffff067224 */ /* 0x000fe200078e00ff */
[----:B------:R-:W-:Y:S02]  /*00c0*/  ISETP.GE.U32.AND P0, PT, R4, 0x3, PT ;  /* 0x000000030400780c */ /* 0x000fe40003f06070 */
[----:B------:R-:W-:Y:S01]  /*00d0*/  LOP3.LUT R5, R0, 0x3, RZ, 0xc0, !PT ;  /* 0x0000000300057812 */ /* 0x000fe200078ec0ff */
[----:B0-----:R-:W-:-:S10]  /*00e0*/  IMAD.WIDE.U32 R2, R9, 0x4, R2 ;  /* 0x0000000409027825 */ /* 0x001fd400078e0002 */
[----:B-1----:R-:W-:Y:S05]  /*00f0*/  @!P0 BRA `(.L_x_68) ;  /* 0x0000000000b48947 */ /* 0x002fea0003800000 */
[----:B------:R-:W-:-:S05]  /*0100*/  LOP3.LUT R6, R0, 0xfffffffc, RZ, 0xc0, !PT ;  /* 0xfffffffc00067812 */ /* 0x000fca00078ec0ff */
[----:B------:R-:W-:-:S07]  /*0110*/  IMAD.MOV R10, RZ, RZ, -R6 ;  /* 0x000000ffff0a7224 */ /* 0x000fce00078e0a06 */
.L_x_77:
[C---:B0123--:R-:W-:Y:S01]  /*0120*/  VIADD R0, R4.reuse, 0x1 ;  /* 0x0000000104007836 */ /* 0x04ffe20000000000 */
[----:B------:R-:W-:Y:S01]  /*0130*/  BSSY.RECONVERGENT B0, `(.L_x_69) ;  /* 0x000000f000007945 */ /* 0x000fe20003800200 */
[C---:B------:R-:W-:Y:S01]  /*0140*/  VIADD R7, R4.reuse, 0xffffffff ;  /* 0xffffffff04077836 */ /* 0x040fe20000000000 */
[C---:B------:R-:W-:Y:S01]  /*0150*/  ISETP.GE.AND P2, PT, R9.reuse, R4, PT ;  /* 0x000000040900720c */ /* 0x040fe20003f46270 */
[----:B------:R-:W-:Y:S01]  /*0160*/  VIADD R8, R4, 0xfffffffe ;  /* 0xfffffffe04087836 */ /* 0x000fe20000000000 */
[C---:B------:R-:W-:Y:S01]  /*0170*/  ISETP.GE.AND P4, PT, R9.reuse, R0, PT ;  /* 0x000000000900720c */ /* 0x040fe20003f86270 */
[----:B------:R-:W-:Y:S01]  /*0180*/  VIADD R10, R10, 0x4 ;  /* 0x000000040a0a7836 */ /* 0x000fe20000000000 */
[C---:B------:R-:W-:Y:S02]  /*0190*/  ISETP.GE.AND P0, PT, R9.reuse, R7, PT ;  /* 0x000000070900720c */ /* 0x040fe40003f06270 */
[----:B------:R-:W-:Y:S02]  /*01a0*/  ISETP.GE.AND P1, PT, R9, R8, PT ;  /* 0x000000080900720c */ /* 0x000fe40003f26270 */
[----:B------:R-:W-:-:S07]  /*01b0*/  ISETP.NE.AND P3, PT, R10, RZ, PT ;  /* 0x000000ff0a00720c */ /* 0x000fce0003f65270 */
[----:B------:R-:W-:Y:S06]  /*01c0*/  @P4 BRA `(.L_x_70) ;  /* 0x0000000000144947 */ /* 0x000fec0003800000 */
[----:B------:R-:W2:Y:S04]  /*01d0*/  LDG.E R7, desc[UR4][R2.64] ;  /* 0x0000000402077981 */ /* 0x000ea8000c1e1900 */
[----:B------:R-:W2:Y:S02]  /*01e0*/  LDG.E R0, desc[UR4][R2.64+0x4] ;  /* 0x0000040402007981 */ /* 0x000ea4000c1e1900 */
[----:B--2---:R-:W-:-:S13]  /*01f0*/  ISETP.GT.AND P4, PT, R7, R0, PT ;  /* 0x000000000700720c */ /* 0x004fda0003f84270 */
[----:B------:R0:W-:Y:S04]  /*0200*/  @P4 STG.E desc[UR4][R2.64], R0 ;  /* 0x0000000002004986 */ /* 0x0001e8000c101904 */
[----:B------:R0:W-:Y:S02]  /*0210*/  @P4 STG.E desc[UR4][R2.64+0x4], R7 ;  /* 0x0000040702004986 */ /* 0x0001e4000c101904 */
.L_x_70:
[----:B------:R-:W-:Y:S05]  /*0220*/  BSYNC.RECONVERGENT B0 ;  /* 0x0000000000007941 */ /* 0x000fea0003800200 */
.L_x_69:
[----:B------:R-:W-:Y:S04]  /*0230*/  BSSY.RECONVERGENT B0, `(.L_x_71) ;  /* 0x0000007000007945 */ /* 0x000fe80003800200 */
[----:B------:R-:W-:Y:S05]  /*0240*/  @P2 BRA `(.L_x_72) ;  /* 0x0000000000142947 */ /* 0x000fea0003800000 */
[----:B0-----:R-:W2:Y:S04]  /*0250*/  LDG.E R7, desc[UR4][R2.64] ;  /* 0x0000000402077981 */ /* 0x001ea8000c1e1900 */
[----:B------:R-:W2:Y:S02]  /*0260*/  LDG.E R0, desc[UR4][R2.64+0x4] ;  /* 0x0000040402007981 */ /* 0x000ea4000c1e1900 */
[----:B--2---:R-:W-:-:S13]  /*0270*/  ISETP.GT.AND P2, PT, R7, R0, PT ;  /* 0x000000000700720c */ /* 0x004fda0003f44270 */
[----:B------:R1:W-:Y:S04]  /*0280*/  @P2 STG.E desc[UR4][R2.64], R0 ;  /* 0x0000000002002986 */ /* 0x0003e8000c101904 */
[----:B------:R1:W-:Y:S02]  /*0290*/  @P2 STG.E desc[UR4][R2.64+0x4], R7 ;  /* 0x0000040702002986 */ /* 0x0003e4000c101904 */
.L_x_72:
[----:B------:R-:W-:Y:S05]  /*02a0*/  BSYNC.RECONVERGENT B0 ;  /* 0x0000000000007941 */ /* 0x000fea0003800200 */
.L_x_71:
[----:B------:R-:W-:Y:S04]  /*02b0*/  BSSY.RECONVERGENT B0, `(.L_x_73) ;  /* 0x0000007000007945 */ /* 0x000fe80003800200 */
[----:B------:R-:W-:Y:S05]  /*02c0*/  @P0 BRA `(.L_x_74) ;  /* 0x0000000000140947 */ /* 0x000fea0003800000 */
[----:B01----:R-:W2:Y:S04]  /*02d0*/  LDG.E R7, desc[UR4][R2.64] ;  /* 0x0000000402077981 */ /* 0x003ea8000c1e1900 */
[----:B------:R-:W2:Y:S02]  /*02e0*/  LDG.E R0, desc[UR4][R2.64+0x4] ;  /* 0x0000040402007981 */ /* 0x000ea4000c1e1900 */
[----:B--2---:R-:W-:-:S13]  /*02f0*/  ISETP.GT.AND P0, PT, R7, R0, PT ;  /* 0x000000000700720c */ /* 0x004fda0003f04270 */
[----:B------:R2:W-:Y:S04]  /*0300*/  @P0 STG.E desc[UR4][R2.64], R0 ;  /* 0x0000000002000986 */ /* 0x0005e8000c101904 */
[----:B------:R2:W-:Y:S02]  /*0310*/  @P0 STG.E desc[UR4][R2.64+0x4], R7 ;  /* 0x0000040702000986 */ /* 0x0005e4000c101904 */
.L_x_74:
[----:B------:R-:W-:Y:S05]  /*0320*/  BSYNC.RECONVERGENT B0 ;  /* 0x0000000000007941 */ /* 0x000fea0003800200 */
.L_x_73:
[----:B------:R-:W-:Y:S04]  /*0330*/  BSSY.RECONVERGENT B0, `(.L_x_75) ;  /* 0x0000007000007945 */ /* 0x000fe80003800200 */
[----:B------:R-:W-:Y:S05]  /*0340*/  @P1 BRA `(.L_x_76) ;  /* 0x0000000000141947 */ /* 0x000fea0003800000 */
[----:B012---:R-:W2:Y:S04]  /*0350*/  LDG.E R7, desc[UR4][R2.64] ;  /* 0x0000000402077981 */ /* 0x007ea8000c1e1900 */
[----:B------:R-:W2:Y:S02]  /*0360*/  LDG.E R0, desc[UR4][R2.64+0x4] ;  /* 0x0000040402007981 */ /* 0x000ea4000c1e1900 */
[----:B--2---:R-:W-:-:S13]  /*0370*/  ISETP.GT.AND P0, PT, R7, R0, PT ;  /* 0x000000000700720c */ /* 0x004fda0003f04270 */
[----:B------:R3:W-:Y:S04]  /*0380*/  @P0 STG.E desc[UR4][R2.64], R0 ;  /* 0x0000000002000986 */ /* 0x0007e8000c101904 */
[----:B------:R3:W-:Y:S02]  /*0390*/  @P0 STG.E desc[UR4][R2.64+0x4], R7 ;  /* 0x0000040702000986 */ /* 0x0007e4000c101904 */
.L_x_76:
[----:B------:R-:W-:Y:S05]  /*03a0*/  BSYNC.RECONVERGENT B0 ;  /* 0x0000000000007941 */ /* 0x000fea0003800200 */
.L_x_75:
[----:B------:R-:W-:Y:S01]  /*03b0*/  VIADD R4, R4, 0xfffffffc ;  /* 0xfffffffc04047836 */ /* 0x000fe20000000000 */
[----:B------:R-:W-:Y:S06]  /*03c0*/  @P3 BRA `(.L_x_77) ;  /* 0xfffffffc00543947 */ /* 0x000fec000383ffff */
.L_x_68:
[----:B------:R-:W-:-:S13]  /*03d0*/  ISETP.NE.AND P0, PT, R5, RZ, PT ;  /* 0x000000ff0500720c */ /* 0x000fda0003f05270 */
[----:B------:R-:W-:Y:S05]  /*03e0*/  @!P0 EXIT ;  /* 0x000000000000894d */ /* 0x000fea0003800000 */
[----:B------:R-:W4:Y:S01]  /*03f0*/  LDCU UR6, c[0x0][0x388] ;  /* 0x00007100ff0677ac */ /* 0x000f220008000800 */
[----:B------:R-:W-:Y:S01]  /*0400*/  IMAD.MOV R5, RZ, RZ, -R5 ;  /* 0x000000ffff057224 */ /* 0x000fe200078e0a05 */
[----:B----4-:R-:W-:-:S07]  /*0410*/  IADD3 R6, PT, PT, -R6, UR6, RZ ;  /* 0x0000000606067c10 */ /* 0x010fce000fffe1ff */
.L_x_80:
[----:B------:R-:W-:Y:S01]  /*0420*/  VIADD R6, R6, 0xffffffff ;  /* 0xffffffff06067836 */ /* 0x000fe20000000000 */
[----:B------:R-:W-:Y:S01]  /*0430*/  BSSY.RECONVERGENT B0, `(.L_x_78) ;  /* 0x000000a000007945 */ /* 0x000fe20003800200 */
[----:B------:R-:W-:-:S03]  /*0440*/  VIADD R5, R5, 0x1 ;  /* 0x0000000105057836 */ /* 0x000fc60000000000 */
[----:B------:R-:W-:Y:S02]  /*0450*/  ISETP.GE.AND P0, PT, R9, R6, PT ;  /* 0x000000060900720c */ /* 0x000fe40003f06270 */
[----:B------:R-:W-:-:S11]  /*0460*/  ISETP.NE.AND P1, PT, R5, RZ, PT ;  /* 0x000000ff0500720c */ /* 0x000fd60003f25270 */
[----:B----4-:R-:W-:Y:S05]  /*0470*/  @P0 BRA `(.L_x_79) ;  /* 0x0000000000140947 */ /* 0x010fea0003800000 */
[----:B0123--:R-:W2:Y:S04]  /*0480*/  LDG.E R7, desc[UR4][R2.64] ;  /* 0x0000000402077981 */ /* 0x00fea8000c1e1900 */
[----:B------:R-:W2:Y:S02]  /*0490*/  LDG.E R0, desc[UR4][R2.64+0x4] ;  /* 0x0000040402007981 */ /* 0x000ea4000c1e1900 */
[----:B--2---:R-:W-:-:S13]  /*04a0*/  ISETP.GT.AND P0, PT, R7, R0, PT ;  /* 0x000000000700720c */ /* 0x004fda0003f04270 */
[----:B------:R4:W-:Y:S04]  /*04b0*/  @P0 STG.E desc[UR4][R2.64], R0 ;  /* 0x0000000002000986 */ /* 0x0009e8000c101904 */
[----:B------:R4:W-:Y:S02]  /*04c0*/  @P0 STG.E desc[UR4][R2.64+0x4], R7 ;  /* 0x0000040702000986 */ /* 0x0009e4000c101904 */
.L_x_79:
[----:B------:R-:W-:Y:S05]  /*04d0*/  BSYNC.RECONVERGENT B0 ;  /* 0x0000000000007941 */ /* 0x000fea0003800200 */
.L_x_78:
[----:B------:R-:W-:Y:S05]  /*04e0*/  @P1 BRA `(.L_x_80) ;  /* 0xfffffffc00cc1947 */ /* 0x000fea000383ffff */
[----:B------:R-:W-:Y:S05]  /*04f0*/  EXIT ;  /* 0x000000000000794d */ /* 0x000fea0003800000 */
.L_x_81:
        /* <DEDUP_REMOVED lines=16> */
.L_x_90:


//--------------------- .nv.shared.reserved.0     --------------------------
	.section	.nv.shared.reserved.0,"aw",@nobits
	.weak		__nv_reservedSMEM_offset_0_alias
	.size		__nv_reservedSMEM_offset_0_alias, 0, 64
	.other		__nv_reservedSMEM_offset_0_alias,@"STO_CUDA_RESERVED_SHARED STV_DEFAULT"
__nv_reservedSMEM_offset_0_alias:
	.zero		0
	.zero		64


//--------------------- .nv.constant0._Z25parallel_heap_sort_kernelPii --------------------------
	.section	.nv.constant0._Z25parallel_heap_sort_kernelPii,"a",@progbits
	.sectionflags	@""
	.align	4
.nv.constant0._Z25parallel_heap_sort_kernelPii:
	.zero		908


//--------------------- .nv.constant0._Z26parallel_merge_sort_kernelPii --------------------------
	.section	.nv.constant0._Z26parallel_merge_sort_kernelPii,"a",@progbits
	.sectionflags	@""
	.align	4
.nv.constant0._Z26parallel_merge_sort_kernelPii:
	.zero		908


//--------------------- .nv.constant0._Z26parallel_quick_sort_kernelPii --------------------------
	.section	.nv.constant0._Z26parallel_quick_sort_kernelPii,"a",@progbits
	.sectionflags	@""
	.align	4
.nv.constant0._Z26parallel_quick_sort_kernelPii:
	.zero		908


//--------------------- .nv.constant0._Z21insertion_sort_kernelPii --------------------------
	.section	.nv.constant0._Z21insertion_sort_kernelPii,"a",@progbits
	.sectionflags	@""
	.align	4
.nv.constant0._Z21insertion_sort_kernelPii:
	.zero		908


//--------------------- .nv.constant0._Z21selection_sort_kernelPii --------------------------
	.section	.nv.constant0._Z21selection_sort_kernelPii,"a",@progbits
	.sectionflags	@""
	.align	4
.nv.constant0._Z21selection_sort_kernelPii:
	.zero		908


//--------------------- .nv.constant0._Z18bubble_sort_kernelPii --------------------------
	.section	.nv.constant0._Z18bubble_sort_kernelPii,"a",@progbits
	.sectionflags	@""
	.align	4
.nv.constant0._Z18bubble_sort_kernelPii:
	.zero		908


//--------------------- SYMBOLS --------------------------

	.type		.nv.reservedSmem.offset0,@object
	.size		.nv.reservedSmem.offset0,0x4
	.type		malloc,@function
	.type		free,@function
